//
// Generated by NVIDIA NVVM Compiler
//
// Compiler Build ID: CL-36424714
// Cuda compilation tools, release 13.0, V13.0.88
// Based on NVVM 20.0.0
//

.version 9.0
.target sm_100
.address_size 64

	// .globl	_Z15draw_all_kerneliiiiiiiifffffffPKfS0_PfS1_S1_PiS2_S2_S1_S2_
.global .align 4 .b8 __cudart_i2opi_f[24] = {65, 144, 67, 60, 153, 149, 98, 219, 192, 221, 52, 245, 209, 87, 39, 252, 41, 21, 68, 78, 110, 131, 249, 162};

.visible .entry _Z15draw_all_kerneliiiiiiiifffffffPKfS0_PfS1_S1_PiS2_S2_S1_S2_(
	.param .u32 _Z15draw_all_kerneliiiiiiiifffffffPKfS0_PfS1_S1_PiS2_S2_S1_S2__param_0,
	.param .u32 _Z15draw_all_kerneliiiiiiiifffffffPKfS0_PfS1_S1_PiS2_S2_S1_S2__param_1,
	.param .u32 _Z15draw_all_kerneliiiiiiiifffffffPKfS0_PfS1_S1_PiS2_S2_S1_S2__param_2,
	.param .u32 _Z15draw_all_kerneliiiiiiiifffffffPKfS0_PfS1_S1_PiS2_S2_S1_S2__param_3,
	.param .u32 _Z15draw_all_kerneliiiiiiiifffffffPKfS0_PfS1_S1_PiS2_S2_S1_S2__param_4,
	.param .u32 _Z15draw_all_kerneliiiiiiiifffffffPKfS0_PfS1_S1_PiS2_S2_S1_S2__param_5,
	.param .u32 _Z15draw_all_kerneliiiiiiiifffffffPKfS0_PfS1_S1_PiS2_S2_S1_S2__param_6,
	.param .u32 _Z15draw_all_kerneliiiiiiiifffffffPKfS0_PfS1_S1_PiS2_S2_S1_S2__param_7,
	.param .f32 _Z15draw_all_kerneliiiiiiiifffffffPKfS0_PfS1_S1_PiS2_S2_S1_S2__param_8,
	.param .f32 _Z15draw_all_kerneliiiiiiiifffffffPKfS0_PfS1_S1_PiS2_S2_S1_S2__param_9,
	.param .f32 _Z15draw_all_kerneliiiiiiiifffffffPKfS0_PfS1_S1_PiS2_S2_S1_S2__param_10,
	.param .f32 _Z15draw_all_kerneliiiiiiiifffffffPKfS0_PfS1_S1_PiS2_S2_S1_S2__param_11,
	.param .f32 _Z15draw_all_kerneliiiiiiiifffffffPKfS0_PfS1_S1_PiS2_S2_S1_S2__param_12,
	.param .f32 _Z15draw_all_kerneliiiiiiiifffffffPKfS0_PfS1_S1_PiS2_S2_S1_S2__param_13,
	.param .f32 _Z15draw_all_kerneliiiiiiiifffffffPKfS0_PfS1_S1_PiS2_S2_S1_S2__param_14,
	.param .u64 .ptr .align 1 _Z15draw_all_kerneliiiiiiiifffffffPKfS0_PfS1_S1_PiS2_S2_S1_S2__param_15,
	.param .u64 .ptr .align 1 _Z15draw_all_kerneliiiiiiiifffffffPKfS0_PfS1_S1_PiS2_S2_S1_S2__param_16,
	.param .u64 .ptr .align 1 _Z15draw_all_kerneliiiiiiiifffffffPKfS0_PfS1_S1_PiS2_S2_S1_S2__param_17,
	.param .u64 .ptr .align 1 _Z15draw_all_kerneliiiiiiiifffffffPKfS0_PfS1_S1_PiS2_S2_S1_S2__param_18,
	.param .u64 .ptr .align 1 _Z15draw_all_kerneliiiiiiiifffffffPKfS0_PfS1_S1_PiS2_S2_S1_S2__param_19,
	.param .u64 .ptr .align 1 _Z15draw_all_kerneliiiiiiiifffffffPKfS0_PfS1_S1_PiS2_S2_S1_S2__param_20,
	.param .u64 .ptr .align 1 _Z15draw_all_kerneliiiiiiiifffffffPKfS0_PfS1_S1_PiS2_S2_S1_S2__param_21,
	.param .u64 .ptr .align 1 _Z15draw_all_kerneliiiiiiiifffffffPKfS0_PfS1_S1_PiS2_S2_S1_S2__param_22,
	.param .u64 .ptr .align 1 _Z15draw_all_kerneliiiiiiiifffffffPKfS0_PfS1_S1_PiS2_S2_S1_S2__param_23,
	.param .u64 .ptr .align 1 _Z15draw_all_kerneliiiiiiiifffffffPKfS0_PfS1_S1_PiS2_S2_S1_S2__param_24
)
{
	.local .align 4 .b8 	__local_depot0[28];
	.reg .b64 	%SP;
	.reg .b64 	%SPL;
	.reg .pred 	%p<150>;
	.reg .b32 	%r<308>;
	.reg .b32 	%f<288>;
	.reg .b64 	%rd<203>;
	.reg .b64 	%fd<70>;

	mov.u64 	%SPL, __local_depot0;
	ld.param.u32 	%r119, [_Z15draw_all_kerneliiiiiiiifffffffPKfS0_PfS1_S1_PiS2_S2_S1_S2__param_0];
	ld.param.u32 	%r112, [_Z15draw_all_kerneliiiiiiiifffffffPKfS0_PfS1_S1_PiS2_S2_S1_S2__param_1];
	ld.param.u32 	%r113, [_Z15draw_all_kerneliiiiiiiifffffffPKfS0_PfS1_S1_PiS2_S2_S1_S2__param_2];
	ld.param.u32 	%r114, [_Z15draw_all_kerneliiiiiiiifffffffPKfS0_PfS1_S1_PiS2_S2_S1_S2__param_3];
	ld.param.u32 	%r115, [_Z15draw_all_kerneliiiiiiiifffffffPKfS0_PfS1_S1_PiS2_S2_S1_S2__param_4];
	ld.param.u32 	%r116, [_Z15draw_all_kerneliiiiiiiifffffffPKfS0_PfS1_S1_PiS2_S2_S1_S2__param_5];
	ld.param.u32 	%r117, [_Z15draw_all_kerneliiiiiiiifffffffPKfS0_PfS1_S1_PiS2_S2_S1_S2__param_6];
	ld.param.u32 	%r118, [_Z15draw_all_kerneliiiiiiiifffffffPKfS0_PfS1_S1_PiS2_S2_S1_S2__param_7];
	ld.param.f32 	%f56, [_Z15draw_all_kerneliiiiiiiifffffffPKfS0_PfS1_S1_PiS2_S2_S1_S2__param_8];
	ld.param.f32 	%f57, [_Z15draw_all_kerneliiiiiiiifffffffPKfS0_PfS1_S1_PiS2_S2_S1_S2__param_9];
	ld.param.f32 	%f58, [_Z15draw_all_kerneliiiiiiiifffffffPKfS0_PfS1_S1_PiS2_S2_S1_S2__param_10];
	ld.param.f32 	%f59, [_Z15draw_all_kerneliiiiiiiifffffffPKfS0_PfS1_S1_PiS2_S2_S1_S2__param_11];
	ld.param.f32 	%f60, [_Z15draw_all_kerneliiiiiiiifffffffPKfS0_PfS1_S1_PiS2_S2_S1_S2__param_12];
	ld.param.f32 	%f61, [_Z15draw_all_kerneliiiiiiiifffffffPKfS0_PfS1_S1_PiS2_S2_S1_S2__param_13];
	ld.param.f32 	%f62, [_Z15draw_all_kerneliiiiiiiifffffffPKfS0_PfS1_S1_PiS2_S2_S1_S2__param_14];
	ld.param.u64 	%rd52, [_Z15draw_all_kerneliiiiiiiifffffffPKfS0_PfS1_S1_PiS2_S2_S1_S2__param_15];
	ld.param.u64 	%rd53, [_Z15draw_all_kerneliiiiiiiifffffffPKfS0_PfS1_S1_PiS2_S2_S1_S2__param_16];
	ld.param.u64 	%rd54, [_Z15draw_all_kerneliiiiiiiifffffffPKfS0_PfS1_S1_PiS2_S2_S1_S2__param_17];
	ld.param.u64 	%rd55, [_Z15draw_all_kerneliiiiiiiifffffffPKfS0_PfS1_S1_PiS2_S2_S1_S2__param_18];
	ld.param.u64 	%rd61, [_Z15draw_all_kerneliiiiiiiifffffffPKfS0_PfS1_S1_PiS2_S2_S1_S2__param_19];
	ld.param.u64 	%rd59, [_Z15draw_all_kerneliiiiiiiifffffffPKfS0_PfS1_S1_PiS2_S2_S1_S2__param_23];
	ld.param.u64 	%rd60, [_Z15draw_all_kerneliiiiiiiifffffffPKfS0_PfS1_S1_PiS2_S2_S1_S2__param_24];
	cvta.to.global.u64 	%rd1, %rd61;
	add.u64 	%rd2, %SPL, 0;
	mov.u32 	%r1, %ctaid.x;
	mov.u32 	%r2, %tid.x;
	setp.ge.s32 	%p9, %r1, %r119;
	setp.ge.s32 	%p10, %r2, %r112;
	or.pred  	%p11, %p9, %p10;
	@%p11 bra 	$L__BB0_97;
	cvta.to.global.u64 	%rd63, %rd52;
	mul.lo.s32 	%r120, %r112, %r1;
	mul.lo.s32 	%r121, %r117, %r120;
	mul.wide.s32 	%rd64, %r121, 4;
	add.s64 	%rd3, %rd63, %rd64;
	shl.b32 	%r3, %r120, 3;
	mul.lo.s32 	%r4, %r114, %r1;
	mul.lo.s32 	%r122, %r4, %r115;
	mul.lo.s32 	%r5, %r122, %r116;
	mul.lo.s32 	%r123, %r117, %r2;
	mul.wide.s32 	%rd65, %r123, 4;
	add.s64 	%rd66, %rd3, %rd65;
	ld.global.f32 	%f1, [%rd66];
	ld.global.f32 	%f2, [%rd66+4];
	ld.global.f32 	%f3, [%rd66+8];
	ld.global.f32 	%f4, [%rd66+12];
	ld.global.f32 	%f5, [%rd66+16];
	ld.global.f32 	%f6, [%rd66+20];
	ld.global.f32 	%f7, [%rd66+24];
	setp.eq.s32 	%p12, %r117, 8;
	@%p12 bra 	$L__BB0_4;
	setp.ne.s32 	%p13, %r117, 10;
	@%p13 bra 	$L__BB0_97;
	mul.lo.s32 	%r125, %r2, 10;
	mul.wide.u32 	%rd69, %r125, 4;
	add.s64 	%rd70, %rd3, %rd69;
	ld.global.f32 	%f281, [%rd70+28];
	ld.global.f32 	%f282, [%rd70+32];
	ld.global.f32 	%f283, [%rd70+36];
	bra.uni 	$L__BB0_5;
$L__BB0_4:
	shl.b32 	%r124, %r2, 3;
	mul.wide.u32 	%rd67, %r124, 4;
	add.s64 	%rd68, %rd3, %rd67;
	ld.global.f32 	%f283, [%rd68+28];
	mov.f32 	%f281, 0f00000000;
	mov.f32 	%f282, %f281;
$L__BB0_5:
	setp.eq.f32 	%p14, %f4, 0f00000000;
	setp.eq.f32 	%p15, %f5, 0f00000000;
	or.pred  	%p16, %p14, %p15;
	setp.eq.f32 	%p17, %f6, 0f00000000;
	or.pred  	%p18, %p16, %p17;
	@%p18 bra 	$L__BB0_97;
	mul.lo.s32 	%r126, %r4, %r113;
	shl.b32 	%r127, %r2, 3;
	cvt.u64.u32 	%rd71, %r127;
	cvt.u64.u32 	%rd72, %r3;
	add.s64 	%rd73, %rd72, %rd71;
	cvta.to.global.u64 	%rd74, %rd53;
	shl.b64 	%rd75, %rd73, 2;
	add.s64 	%rd4, %rd74, %rd75;
	cvt.rzi.s32.f32 	%r6, %f283;
	add.s32 	%r128, %r6, -1;
	mul.lo.s32 	%r7, %r116, %r115;
	mul.lo.s32 	%r129, %r7, %r128;
	cvt.s64.s32 	%rd76, %r129;
	cvt.s64.s32 	%rd77, %r5;
	add.s64 	%rd5, %rd76, %rd77;
	shl.b32 	%r130, %r129, 2;
	cvt.s64.s32 	%rd78, %r130;
	shl.b32 	%r133, %r5, 2;
	cvt.s64.s32 	%rd79, %r133;
	add.s64 	%rd80, %rd78, %rd79;
	cvta.to.global.u64 	%rd81, %rd55;
	shl.b64 	%rd82, %rd80, 2;
	add.s64 	%rd6, %rd81, %rd82;
	mul.lo.s32 	%r134, %r128, %r113;
	cvt.s64.s32 	%rd83, %r134;
	cvt.s64.s32 	%rd84, %r126;
	add.s64 	%rd7, %rd83, %rd84;
	mul.lo.s32 	%r135, %r134, %r117;
	cvt.s64.s32 	%rd85, %r135;
	mul.lo.s32 	%r136, %r117, %r126;
	cvt.s64.s32 	%rd86, %r136;
	add.s64 	%rd87, %rd85, %rd86;
	cvta.to.global.u64 	%rd88, %rd59;
	shl.b64 	%rd89, %rd87, 2;
	add.s64 	%rd8, %rd88, %rd89;
	cvt.s64.s32 	%rd90, %r6;
	cvt.s64.s32 	%rd91, %r4;
	add.s64 	%rd92, %rd90, %rd91;
	cvta.to.global.u64 	%rd93, %rd60;
	shl.b64 	%rd94, %rd92, 2;
	add.s64 	%rd9, %rd93, %rd94;
	div.rn.f32 	%f64, %f7, 0f40C90FDB;
	add.f32 	%f65, %f64, 0f3F000000;
	cvt.rmi.f32.f32 	%f66, %f65;
	mul.f32 	%f67, %f66, 0f40C90FDB;
	sub.f32 	%f15, %f7, %f67;
	div.rn.f32 	%f68, %f4, %f56;
	div.rn.f32 	%f16, %f68, %f60;
	div.rn.f32 	%f69, %f5, %f57;
	div.rn.f32 	%f17, %f69, %f60;
	add.f32 	%f70, %f16, %f17;
	mul.f32 	%f71, %f16, %f17;
	mov.f32 	%f72, 0f3F800000;
	sub.f32 	%f73, %f72, %f61;
	mul.f32 	%f74, %f73, %f71;
	add.f32 	%f75, %f61, 0f3F800000;
	div.rn.f32 	%f76, %f74, %f75;
	mul.f32 	%f77, %f70, %f70;
	mul.f32 	%f78, %f76, 0f40800000;
	sub.f32 	%f79, %f77, %f78;
	sqrt.rn.f32 	%f80, %f79;
	add.f32 	%f81, %f70, %f80;
	mul.f32 	%f82, %f81, 0f3F000000;
	add.f32 	%f83, %f70, %f70;
	mul.f32 	%f84, %f73, %f16;
	mul.f32 	%f85, %f84, %f17;
	mul.f32 	%f86, %f85, 0fC1800000;
	fma.rn.f32 	%f87, %f83, %f83, %f86;
	sqrt.rn.f32 	%f88, %f87;
	add.f32 	%f89, %f83, %f88;
	mul.f32 	%f90, %f89, 0f3F000000;
	mul.f32 	%f91, %f61, 0f40800000;
	mul.f32 	%f92, %f61, 0fC0000000;
	mul.f32 	%f93, %f92, %f70;
	add.f32 	%f94, %f61, 0fBF800000;
	mul.f32 	%f95, %f94, %f16;
	mul.f32 	%f96, %f95, %f17;
	mul.f32 	%f97, %f93, %f93;
	mul.f32 	%f98, %f91, 0f40800000;
	mul.f32 	%f99, %f98, %f96;
	sub.f32 	%f100, %f97, %f99;
	sqrt.rn.f32 	%f101, %f100;
	add.f32 	%f102, %f93, %f101;
	mul.f32 	%f103, %f102, 0f3F000000;
	min.f32 	%f104, %f82, %f90;
	min.f32 	%f105, %f104, %f103;
	cvt.rzi.s32.f32 	%r137, %f105;
	max.s32 	%r8, %r118, %r137;
	sub.f32 	%f106, %f1, %f58;
	div.rn.f32 	%f107, %f106, %f56;
	div.rn.f32 	%f18, %f107, %f60;
	sub.f32 	%f108, %f2, %f59;
	div.rn.f32 	%f109, %f108, %f57;
	div.rn.f32 	%f19, %f109, %f60;
	cvt.rzi.s32.f32 	%r9, %f18;
	cvt.rzi.s32.f32 	%r10, %f19;
	setp.ge.s32 	%p19, %r9, %r116;
	setp.lt.s32 	%p20, %r9, 0;
	or.pred  	%p21, %p19, %p20;
	setp.ge.s32 	%p22, %r10, %r115;
	setp.lt.s32 	%p23, %r10, 0;
	or.pred  	%p24, %p22, %p23;
	or.pred  	%p26, %p21, %p24;
	@%p26 bra 	$L__BB0_97;
	add.s64 	%rd10, %rd4, 28;
	add.s64 	%rd11, %rd4, 24;
	neg.s32 	%r281, %r8;
	setp.lt.s32 	%p27, %r8, 0;
	@%p27 bra 	$L__BB0_27;
	ld.global.f32 	%f110, [%rd10];
	ld.global.f32 	%f111, [%rd11];
	ld.global.f32 	%f112, [%rd4+20];
	ld.global.f32 	%f113, [%rd4+16];
	ld.global.f32 	%f114, [%rd4+12];
	ld.global.f32 	%f115, [%rd4+8];
	ld.global.f32 	%f116, [%rd4+4];
	ld.global.f32 	%f117, [%rd4];
	shl.b32 	%r138, %r8, 1;
	or.b32  	%r139, %r138, 1;
	cvt.rn.f32.u32 	%f118, %r139;
	div.rn.f32 	%f119, %f118, 0f40C00000;
	add.f32 	%f120, %f119, %f119;
	mul.f32 	%f20, %f119, %f120;
	cvt.s64.s32 	%rd12, %r7;
	mul.lo.s32 	%r140, %r115, %r116;
	shl.b32 	%r141, %r140, 1;
	cvt.s64.s32 	%rd13, %r141;
	mul.lo.s32 	%r142, %r7, 3;
	cvt.s64.s32 	%rd14, %r142;
	sub.f32 	%f121, %f111, %f58;
	div.rn.f32 	%f122, %f121, %f56;
	div.rn.f32 	%f123, %f122, %f60;
	cvt.rzi.s32.f32 	%r143, %f123;
	sub.s32 	%r12, %r143, %r8;
	sub.f32 	%f124, %f113, %f58;
	div.rn.f32 	%f125, %f124, %f56;
	div.rn.f32 	%f126, %f125, %f60;
	cvt.rzi.s32.f32 	%r144, %f126;
	sub.s32 	%r13, %r144, %r8;
	sub.f32 	%f127, %f115, %f58;
	div.rn.f32 	%f128, %f127, %f56;
	div.rn.f32 	%f129, %f128, %f60;
	cvt.rzi.s32.f32 	%r145, %f129;
	sub.s32 	%r14, %r145, %r8;
	sub.f32 	%f130, %f117, %f58;
	div.rn.f32 	%f131, %f130, %f56;
	div.rn.f32 	%f132, %f131, %f60;
	cvt.rzi.s32.f32 	%r146, %f132;
	sub.s32 	%r15, %r146, %r8;
	cvta.to.global.u64 	%rd15, %rd54;
	sub.f32 	%f133, %f110, %f59;
	div.rn.f32 	%f134, %f133, %f57;
	div.rn.f32 	%f135, %f134, %f60;
	cvt.rzi.s32.f32 	%r16, %f135;
	sub.f32 	%f136, %f112, %f59;
	div.rn.f32 	%f137, %f136, %f57;
	div.rn.f32 	%f138, %f137, %f60;
	cvt.rzi.s32.f32 	%r17, %f138;
	sub.f32 	%f139, %f114, %f59;
	div.rn.f32 	%f140, %f139, %f57;
	div.rn.f32 	%f141, %f140, %f60;
	cvt.rzi.s32.f32 	%r18, %f141;
	sub.f32 	%f142, %f116, %f59;
	div.rn.f32 	%f143, %f142, %f57;
	div.rn.f32 	%f144, %f143, %f60;
	cvt.rzi.s32.f32 	%r19, %f144;
$L__BB0_9:
	neg.s32 	%r287, %r8;
	sub.s32 	%r282, %r9, %r8;
	add.s32 	%r147, %r281, %r10;
	setp.lt.s32 	%p28, %r147, 0;
	setp.ge.s32 	%p29, %r147, %r115;
	or.pred  	%p1, %p28, %p29;
	mul.lo.s32 	%r148, %r147, %r116;
	cvt.s64.s32 	%rd95, %r148;
	add.s64 	%rd16, %rd5, %rd95;
	add.s32 	%r149, %r281, %r19;
	mul.lo.s32 	%r150, %r149, %r116;
	cvt.s64.s32 	%rd17, %r150;
	add.s32 	%r151, %r281, %r18;
	setp.lt.s32 	%p30, %r151, 0;
	setp.ge.s32 	%p31, %r151, %r115;
	or.pred  	%p2, %p30, %p31;
	mul.lo.s32 	%r152, %r151, %r116;
	cvt.s64.s32 	%rd96, %r152;
	add.s64 	%rd18, %rd96, %rd12;
	add.s32 	%r153, %r281, %r17;
	setp.lt.s32 	%p32, %r153, 0;
	setp.ge.s32 	%p33, %r153, %r115;
	or.pred  	%p3, %p32, %p33;
	mul.lo.s32 	%r154, %r153, %r116;
	cvt.s64.s32 	%rd97, %r154;
	add.s64 	%rd19, %rd97, %rd13;
	add.s32 	%r155, %r281, %r16;
	setp.lt.s32 	%p34, %r155, 0;
	setp.ge.s32 	%p35, %r155, %r115;
	or.pred  	%p4, %p34, %p35;
	mul.lo.s32 	%r156, %r155, %r116;
	cvt.s64.s32 	%rd98, %r156;
	add.s64 	%rd20, %rd98, %rd14;
	mov.u32 	%r283, %r15;
	mov.u32 	%r284, %r14;
	mov.u32 	%r285, %r13;
	mov.u32 	%r286, %r12;
$L__BB0_10:
	mov.u32 	%r28, %r287;
	mul.lo.s32 	%r157, %r28, %r28;
	mad.lo.s32 	%r158, %r281, %r281, %r157;
	neg.s32 	%r159, %r158;
	cvt.rn.f32.s32 	%f145, %r159;
	div.rn.f32 	%f146, %f145, %f20;
	fma.rn.f32 	%f147, %f146, 0f3BBB989D, 0f3F000000;
	cvt.sat.f32.f32 	%f148, %f147;
	mov.f32 	%f149, 0f4B400001;
	mov.f32 	%f150, 0f437C0000;
	fma.rm.f32 	%f151, %f148, %f150, %f149;
	add.f32 	%f152, %f151, 0fCB40007F;
	neg.f32 	%f153, %f152;
	fma.rn.f32 	%f154, %f146, 0f3FB8AA3B, %f153;
	fma.rn.f32 	%f155, %f146, 0f32A57060, %f154;
	mov.b32 	%r160, %f151;
	shl.b32 	%r161, %r160, 23;
	mov.b32 	%f156, %r161;
	ex2.approx.ftz.f32 	%f157, %f155;
	mul.f32 	%f158, %f157, %f156;
	setp.lt.f32 	%p36, %f158, 0f33D6BF95;
	selp.f32 	%f21, 0f00000000, %f158, %p36;
	setp.lt.s32 	%p37, %r282, 0;
	setp.ge.s32 	%p38, %r282, %r116;
	or.pred  	%p39, %p37, %p38;
	or.pred  	%p40, %p39, %p1;
	@%p40 bra 	$L__BB0_13;
	cvt.u64.u32 	%rd99, %r282;
	add.s64 	%rd100, %rd16, %rd99;
	shl.b64 	%rd101, %rd100, 2;
	add.s64 	%rd21, %rd15, %rd101;
	mov.b32 	%r162, %f21;
	atom.global.exch.b32 	%r29, [%rd21], %r162;
	mov.b32 	%f159, %r29;
	setp.geu.f32 	%p41, %f21, %f159;
	@%p41 bra 	$L__BB0_13;
	atom.global.exch.b32 	%r163, [%rd21], %r29;
$L__BB0_13:
	setp.lt.s32 	%p42, %r283, 0;
	setp.ge.s32 	%p43, %r283, %r116;
	or.pred  	%p44, %p42, %p43;
	setp.lt.s32 	%p45, %r149, 0;
	setp.ge.s32 	%p46, %r149, %r115;
	or.pred  	%p47, %p45, %p46;
	or.pred  	%p49, %p44, %p47;
	@%p49 bra 	$L__BB0_16;
	cvt.u64.u32 	%rd102, %r283;
	add.s64 	%rd103, %rd102, %rd17;
	shl.b64 	%rd104, %rd103, 2;
	add.s64 	%rd22, %rd6, %rd104;
	mov.b32 	%r165, %f21;
	atom.global.exch.b32 	%r30, [%rd22], %r165;
	mov.b32 	%f160, %r30;
	setp.geu.f32 	%p50, %f21, %f160;
	@%p50 bra 	$L__BB0_16;
	atom.global.exch.b32 	%r166, [%rd22], %r30;
$L__BB0_16:
	setp.lt.s32 	%p51, %r284, 0;
	setp.ge.s32 	%p52, %r284, %r116;
	or.pred  	%p53, %p51, %p52;
	or.pred  	%p54, %p53, %p2;
	@%p54 bra 	$L__BB0_19;
	cvt.u64.u32 	%rd105, %r284;
	add.s64 	%rd106, %rd18, %rd105;
	shl.b64 	%rd107, %rd106, 2;
	add.s64 	%rd23, %rd6, %rd107;
	mov.b32 	%r167, %f21;
	atom.global.exch.b32 	%r31, [%rd23], %r167;
	mov.b32 	%f161, %r31;
	setp.geu.f32 	%p55, %f21, %f161;
	@%p55 bra 	$L__BB0_19;
	atom.global.exch.b32 	%r168, [%rd23], %r31;
$L__BB0_19:
	setp.lt.s32 	%p56, %r285, 0;
	setp.ge.s32 	%p57, %r285, %r116;
	or.pred  	%p58, %p56, %p57;
	or.pred  	%p59, %p58, %p3;
	@%p59 bra 	$L__BB0_22;
	cvt.u64.u32 	%rd108, %r285;
	add.s64 	%rd109, %rd19, %rd108;
	shl.b64 	%rd110, %rd109, 2;
	add.s64 	%rd24, %rd6, %rd110;
	mov.b32 	%r169, %f21;
	atom.global.exch.b32 	%r32, [%rd24], %r169;
	mov.b32 	%f162, %r32;
	setp.geu.f32 	%p60, %f21, %f162;
	@%p60 bra 	$L__BB0_22;
	atom.global.exch.b32 	%r170, [%rd24], %r32;
$L__BB0_22:
	setp.lt.s32 	%p61, %r286, 0;
	setp.ge.s32 	%p62, %r286, %r116;
	or.pred  	%p63, %p61, %p62;
	or.pred  	%p64, %p63, %p4;
	@%p64 bra 	$L__BB0_25;
	cvt.u64.u32 	%rd111, %r286;
	add.s64 	%rd112, %rd20, %rd111;
	shl.b64 	%rd113, %rd112, 2;
	add.s64 	%rd25, %rd6, %rd113;
	mov.b32 	%r171, %f21;
	atom.global.exch.b32 	%r33, [%rd25], %r171;
	mov.b32 	%f163, %r33;
	setp.geu.f32 	%p65, %f21, %f163;
	@%p65 bra 	$L__BB0_25;
	atom.global.exch.b32 	%r172, [%rd25], %r33;
$L__BB0_25:
	add.s32 	%r287, %r28, 1;
	add.s32 	%r286, %r286, 1;
	add.s32 	%r285, %r285, 1;
	add.s32 	%r284, %r284, 1;
	add.s32 	%r283, %r283, 1;
	add.s32 	%r282, %r282, 1;
	setp.lt.s32 	%p66, %r28, %r8;
	@%p66 bra 	$L__BB0_10;
	add.s32 	%r40, %r281, 1;
	setp.lt.s32 	%p67, %r281, %r8;
	mov.u32 	%r281, %r40;
	@%p67 bra 	$L__BB0_9;
$L__BB0_27:
	cvt.f64.f32 	%fd8, %f16;
	cvt.f64.f32 	%fd9, %f17;
	mul.f64 	%fd10, %fd9, 0d3FE0000000000000;
	fma.rn.f64 	%fd11, %fd8, 0d3FE0000000000000, %fd10;
	cvt.f64.f32 	%fd12, %f62;
	mul.f64 	%fd13, %fd11, %fd12;
	cvt.rzi.s32.f64 	%r41, %fd13;
	neg.f32 	%f22, %f15;
	mul.f32 	%f164, %f15, 0fBF22F983;
	cvt.rni.s32.f32 	%r295, %f164;
	cvt.rn.f32.s32 	%f165, %r295;
	fma.rn.f32 	%f166, %f165, 0fBFC90FDA, %f22;
	fma.rn.f32 	%f167, %f165, 0fB3A22168, %f166;
	fma.rn.f32 	%f285, %f165, 0fA7C234C5, %f167;
	abs.f32 	%f24, %f22;
	setp.ltu.f32 	%p68, %f24, 0f47CE4780;
	mov.u32 	%r291, %r295;
	mov.f32 	%f284, %f285;
	@%p68 bra 	$L__BB0_35;
	setp.neu.f32 	%p69, %f24, 0f7F800000;
	@%p69 bra 	$L__BB0_30;
	mov.f32 	%f170, 0f00000000;
	mul.rn.f32 	%f284, %f22, %f170;
	mov.b32 	%r291, 0;
	bra.uni 	$L__BB0_35;
$L__BB0_30:
	mov.b32 	%r43, %f22;
	shl.b32 	%r174, %r43, 8;
	or.b32  	%r44, %r174, -2147483648;
	mov.b64 	%rd195, 0;
	mov.b32 	%r288, 0;
	mov.u64 	%rd193, __cudart_i2opi_f;
	mov.u64 	%rd194, %rd2;
$L__BB0_31:
	.pragma "nounroll";
	ld.global.nc.u32 	%r175, [%rd193];
	mad.wide.u32 	%rd116, %r175, %r44, %rd195;
	shr.u64 	%rd195, %rd116, 32;
	st.local.u32 	[%rd194], %rd116;
	add.s32 	%r288, %r288, 1;
	add.s64 	%rd194, %rd194, 4;
	add.s64 	%rd193, %rd193, 4;
	setp.ne.s32 	%p70, %r288, 6;
	@%p70 bra 	$L__BB0_31;
	shr.u32 	%r176, %r43, 23;
	st.local.u32 	[%rd2+24], %rd195;
	and.b32  	%r47, %r176, 31;
	and.b32  	%r177, %r176, 224;
	add.s32 	%r178, %r177, -128;
	shr.u32 	%r179, %r178, 5;
	mul.wide.u32 	%rd117, %r179, 4;
	sub.s64 	%rd32, %rd2, %rd117;
	ld.local.u32 	%r289, [%rd32+24];
	ld.local.u32 	%r290, [%rd32+20];
	setp.eq.s32 	%p71, %r47, 0;
	@%p71 bra 	$L__BB0_34;
	shf.l.wrap.b32 	%r289, %r290, %r289, %r47;
	ld.local.u32 	%r180, [%rd32+16];
	shf.l.wrap.b32 	%r290, %r180, %r290, %r47;
$L__BB0_34:
	shr.u32 	%r181, %r289, 30;
	shf.l.wrap.b32 	%r182, %r290, %r289, 2;
	shl.b32 	%r183, %r290, 2;
	shr.u32 	%r184, %r182, 31;
	add.s32 	%r185, %r184, %r181;
	neg.s32 	%r186, %r185;
	setp.lt.s32 	%p72, %r43, 0;
	selp.b32 	%r291, %r186, %r185, %p72;
	xor.b32  	%r187, %r182, %r43;
	shr.s32 	%r188, %r182, 31;
	xor.b32  	%r189, %r188, %r182;
	xor.b32  	%r190, %r188, %r183;
	cvt.u64.u32 	%rd118, %r189;
	shl.b64 	%rd119, %rd118, 32;
	cvt.u64.u32 	%rd120, %r190;
	or.b64  	%rd121, %rd119, %rd120;
	cvt.rn.f64.s64 	%fd14, %rd121;
	mul.f64 	%fd15, %fd14, 0d3BF921FB54442D19;
	cvt.rn.f32.f64 	%f168, %fd15;
	neg.f32 	%f169, %f168;
	setp.lt.s32 	%p73, %r187, 0;
	selp.f32 	%f284, %f169, %f168, %p73;
$L__BB0_35:
	setp.ltu.f32 	%p74, %f24, 0f47CE4780;
	add.s32 	%r192, %r291, 1;
	mul.rn.f32 	%f171, %f284, %f284;
	and.b32  	%r193, %r291, 1;
	setp.eq.b32 	%p75, %r193, 1;
	selp.f32 	%f172, %f284, 0f3F800000, %p75;
	fma.rn.f32 	%f173, %f171, %f172, 0f00000000;
	fma.rn.f32 	%f174, %f171, 0f37CBAC00, 0fBAB607ED;
	selp.f32 	%f175, 0fB94D4153, %f174, %p75;
	selp.f32 	%f176, 0f3C0885E4, 0f3D2AAABB, %p75;
	fma.rn.f32 	%f177, %f175, %f171, %f176;
	selp.f32 	%f178, 0fBE2AAAA8, 0fBEFFFFFF, %p75;
	fma.rn.f32 	%f179, %f177, %f171, %f178;
	fma.rn.f32 	%f180, %f179, %f173, %f172;
	and.b32  	%r194, %r192, 2;
	setp.eq.s32 	%p76, %r194, 0;
	mov.f32 	%f181, 0f00000000;
	sub.f32 	%f182, %f181, %f180;
	selp.f32 	%f28, %f180, %f182, %p76;
	@%p74 bra 	$L__BB0_43;
	setp.neu.f32 	%p77, %f24, 0f7F800000;
	@%p77 bra 	$L__BB0_38;
	mov.f32 	%f185, 0f00000000;
	mul.rn.f32 	%f285, %f22, %f185;
	mov.b32 	%r295, 0;
	bra.uni 	$L__BB0_43;
$L__BB0_38:
	mov.b32 	%r56, %f22;
	shl.b32 	%r196, %r56, 8;
	or.b32  	%r57, %r196, -2147483648;
	mov.b64 	%rd196, 0;
	mov.b32 	%r292, 0;
	mov.u64 	%rd124, __cudart_i2opi_f;
$L__BB0_39:
	.pragma "nounroll";
	mul.wide.u32 	%rd123, %r292, 4;
	add.s64 	%rd125, %rd124, %rd123;
	ld.global.nc.u32 	%r197, [%rd125];
	mad.wide.u32 	%rd126, %r197, %r57, %rd196;
	shr.u64 	%rd196, %rd126, 32;
	add.s64 	%rd127, %rd2, %rd123;
	st.local.u32 	[%rd127], %rd126;
	add.s32 	%r292, %r292, 1;
	setp.ne.s32 	%p78, %r292, 6;
	@%p78 bra 	$L__BB0_39;
	shr.u32 	%r198, %r56, 23;
	st.local.u32 	[%rd2+24], %rd196;
	and.b32  	%r60, %r198, 31;
	and.b32  	%r199, %r198, 224;
	add.s32 	%r200, %r199, -128;
	shr.u32 	%r201, %r200, 5;
	mul.wide.u32 	%rd128, %r201, 4;
	sub.s64 	%rd35, %rd2, %rd128;
	ld.local.u32 	%r293, [%rd35+24];
	ld.local.u32 	%r294, [%rd35+20];
	setp.eq.s32 	%p79, %r60, 0;
	@%p79 bra 	$L__BB0_42;
	shf.l.wrap.b32 	%r293, %r294, %r293, %r60;
	ld.local.u32 	%r202, [%rd35+16];
	shf.l.wrap.b32 	%r294, %r202, %r294, %r60;
$L__BB0_42:
	shr.u32 	%r203, %r293, 30;
	shf.l.wrap.b32 	%r204, %r294, %r293, 2;
	shl.b32 	%r205, %r294, 2;
	shr.u32 	%r206, %r204, 31;
	add.s32 	%r207, %r206, %r203;
	neg.s32 	%r208, %r207;
	setp.lt.s32 	%p80, %r56, 0;
	selp.b32 	%r295, %r208, %r207, %p80;
	xor.b32  	%r209, %r204, %r56;
	shr.s32 	%r210, %r204, 31;
	xor.b32  	%r211, %r210, %r204;
	xor.b32  	%r212, %r210, %r205;
	cvt.u64.u32 	%rd129, %r211;
	shl.b64 	%rd130, %rd129, 32;
	cvt.u64.u32 	%rd131, %r212;
	or.b64  	%rd132, %rd130, %rd131;
	cvt.rn.f64.s64 	%fd16, %rd132;
	mul.f64 	%fd17, %fd16, 0d3BF921FB54442D19;
	cvt.rn.f32.f64 	%f183, %fd17;
	neg.f32 	%f184, %f183;
	setp.lt.s32 	%p81, %r209, 0;
	selp.f32 	%f285, %f184, %f183, %p81;
$L__BB0_43:
	mul.rn.f32 	%f186, %f285, %f285;
	and.b32  	%r214, %r295, 1;
	setp.eq.b32 	%p82, %r214, 1;
	selp.f32 	%f187, 0f3F800000, %f285, %p82;
	fma.rn.f32 	%f188, %f186, %f187, 0f00000000;
	fma.rn.f32 	%f189, %f186, 0f37CBAC00, 0fBAB607ED;
	selp.f32 	%f190, %f189, 0fB94D4153, %p82;
	selp.f32 	%f191, 0f3D2AAABB, 0f3C0885E4, %p82;
	fma.rn.f32 	%f192, %f190, %f186, %f191;
	selp.f32 	%f193, 0fBEFFFFFF, 0fBE2AAAA8, %p82;
	fma.rn.f32 	%f194, %f192, %f186, %f193;
	fma.rn.f32 	%f195, %f194, %f188, %f187;
	and.b32  	%r215, %r295, 2;
	setp.eq.s32 	%p83, %r215, 0;
	mov.f32 	%f196, 0f00000000;
	sub.f32 	%f197, %f196, %f195;
	selp.f32 	%f32, %f195, %f197, %p83;
	setp.lt.s32 	%p84, %r41, 0;
	@%p84 bra 	$L__BB0_78;
	neg.s32 	%r69, %r41;
	cvt.f64.f32 	%fd1, %f56;
	cvt.f64.f32 	%fd2, %f60;
	cvt.f64.f32 	%fd3, %f58;
	cvt.f64.f32 	%fd4, %f57;
	cvt.f64.f32 	%fd5, %f59;
	mul.f32 	%f198, %f62, %f4;
	cvt.f64.f32 	%fd18, %f198;
	mul.f64 	%fd6, %fd18, 0d3FE0000000000000;
	mul.f32 	%f199, %f62, %f5;
	cvt.f64.f32 	%fd19, %f199;
	mul.f64 	%fd7, %fd19, 0d3FE0000000000000;
	sub.s32 	%r216, %r9, %r41;
	setp.lt.s32 	%p85, %r216, 0;
	setp.ge.s32 	%p86, %r216, %r116;
	or.pred  	%p5, %p85, %p86;
	cvt.rn.f64.u32 	%fd20, %r216;
	add.f64 	%fd21, %fd20, 0d3FE0000000000000;
	mul.f64 	%fd22, %fd21, %fd1;
	fma.rn.f64 	%fd23, %fd22, %fd2, %fd3;
	cvt.rn.f32.f64 	%f200, %fd23;
	sub.f32 	%f201, %f200, %f1;
	mul.f32 	%f33, %f28, %f201;
	mul.f32 	%f34, %f32, %f201;
	sub.s32 	%r70, 1, %r41;
	add.s32 	%r217, %r70, %r9;
	setp.lt.s32 	%p87, %r217, 0;
	setp.ge.s32 	%p88, %r217, %r116;
	or.pred  	%p6, %p87, %p88;
	cvt.rn.f64.u32 	%fd24, %r217;
	add.f64 	%fd25, %fd24, 0d3FE0000000000000;
	mul.f64 	%fd26, %fd25, %fd1;
	fma.rn.f64 	%fd27, %fd26, %fd2, %fd3;
	cvt.rn.f32.f64 	%f202, %fd27;
	sub.f32 	%f203, %f202, %f1;
	mul.f32 	%f35, %f28, %f203;
	mul.f32 	%f36, %f32, %f203;
	add.s32 	%r218, %r216, 2;
	setp.lt.s32 	%p89, %r218, 0;
	setp.ge.s32 	%p90, %r218, %r116;
	or.pred  	%p7, %p89, %p90;
	cvt.rn.f64.u32 	%fd28, %r218;
	add.f64 	%fd29, %fd28, 0d3FE0000000000000;
	mul.f64 	%fd30, %fd29, %fd1;
	fma.rn.f64 	%fd31, %fd30, %fd2, %fd3;
	cvt.rn.f32.f64 	%f204, %fd31;
	sub.f32 	%f205, %f204, %f1;
	mul.f32 	%f37, %f28, %f205;
	mul.f32 	%f38, %f32, %f205;
	sub.s32 	%r71, 3, %r41;
	mov.u32 	%r296, %r69;
$L__BB0_45:
	add.s32 	%r219, %r296, %r10;
	setp.lt.s32 	%p91, %r219, 0;
	setp.ge.s32 	%p92, %r219, %r115;
	or.pred  	%p8, %p91, %p92;
	cvt.rn.f64.u32 	%fd32, %r219;
	add.f64 	%fd33, %fd32, 0d3FE0000000000000;
	mul.f64 	%fd34, %fd33, %fd4;
	fma.rn.f64 	%fd35, %fd34, %fd2, %fd5;
	cvt.rn.f32.f64 	%f206, %fd35;
	sub.f32 	%f207, %f206, %f2;
	mul.f32 	%f39, %f32, %f207;
	mul.f32 	%f40, %f28, %f207;
	mul.lo.s32 	%r220, %r219, %r116;
	cvt.s64.s32 	%rd133, %r220;
	add.s64 	%rd36, %rd5, %rd133;
	or.pred  	%p94, %p5, %p8;
	@%p94 bra 	$L__BB0_49;
	sub.f32 	%f208, %f33, %f39;
	add.f32 	%f41, %f40, %f34;
	abs.f32 	%f209, %f208;
	cvt.f64.f32 	%fd36, %f209;
	setp.ltu.f64 	%p95, %fd6, %fd36;
	@%p95 bra 	$L__BB0_49;
	abs.f32 	%f210, %f41;
	cvt.f64.f32 	%fd37, %f210;
	setp.ltu.f64 	%p96, %fd7, %fd37;
	@%p96 bra 	$L__BB0_49;
	sub.s32 	%r221, %r9, %r41;
	cvt.u64.u32 	%rd134, %r221;
	add.s64 	%rd135, %rd36, %rd134;
	shl.b64 	%rd136, %rd135, 2;
	add.s64 	%rd137, %rd1, %rd136;
	atom.global.exch.b32 	%r222, [%rd137], 1065353216;
$L__BB0_49:
	and.b32  	%r223, %r41, 1;
	setp.eq.b32 	%p97, %r223, 1;
	not.pred 	%p98, %p97;
	mov.u32 	%r297, %r70;
	@%p98 bra 	$L__BB0_58;
	or.pred  	%p99, %p6, %p8;
	@%p99 bra 	$L__BB0_54;
	sub.f32 	%f211, %f35, %f39;
	add.f32 	%f42, %f40, %f36;
	abs.f32 	%f212, %f211;
	cvt.f64.f32 	%fd38, %f212;
	setp.ltu.f64 	%p100, %fd6, %fd38;
	@%p100 bra 	$L__BB0_54;
	abs.f32 	%f213, %f42;
	cvt.f64.f32 	%fd39, %f213;
	setp.ltu.f64 	%p101, %fd7, %fd39;
	@%p101 bra 	$L__BB0_54;
	add.s32 	%r224, %r70, %r9;
	cvt.u64.u32 	%rd138, %r224;
	add.s64 	%rd139, %rd36, %rd138;
	shl.b64 	%rd140, %rd139, 2;
	add.s64 	%rd141, %rd1, %rd140;
	atom.global.exch.b32 	%r225, [%rd141], 1065353216;
$L__BB0_54:
	or.pred  	%p102, %p7, %p8;
	mov.u32 	%r297, %r71;
	@%p102 bra 	$L__BB0_58;
	sub.f32 	%f214, %f37, %f39;
	add.f32 	%f43, %f40, %f38;
	abs.f32 	%f215, %f214;
	cvt.f64.f32 	%fd40, %f215;
	setp.ltu.f64 	%p103, %fd6, %fd40;
	mov.u32 	%r297, %r71;
	@%p103 bra 	$L__BB0_58;
	abs.f32 	%f216, %f43;
	cvt.f64.f32 	%fd41, %f216;
	setp.ltu.f64 	%p104, %fd7, %fd41;
	mov.u32 	%r297, %r71;
	@%p104 bra 	$L__BB0_58;
	sub.s32 	%r226, %r9, %r41;
	add.s32 	%r227, %r226, 2;
	cvt.u64.u32 	%rd142, %r227;
	add.s64 	%rd143, %rd36, %rd142;
	shl.b64 	%rd144, %rd143, 2;
	add.s64 	%rd145, %rd1, %rd144;
	atom.global.exch.b32 	%r228, [%rd145], 1065353216;
	mov.u32 	%r297, %r71;
$L__BB0_58:
	setp.lt.u32 	%p105, %r41, 2;
	@%p105 bra 	$L__BB0_77;
	add.s32 	%r299, %r69, %r297;
	add.s32 	%r229, %r9, %r297;
	add.s32 	%r298, %r229, 1;
$L__BB0_60:
	add.s32 	%r78, %r298, -1;
	setp.lt.s32 	%p106, %r78, 0;
	setp.ge.s32 	%p107, %r78, %r116;
	or.pred  	%p108, %p106, %p107;
	or.pred  	%p109, %p108, %p8;
	@%p109 bra 	$L__BB0_64;
	cvt.rn.f64.u32 	%fd42, %r78;
	add.f64 	%fd43, %fd42, 0d3FE0000000000000;
	mul.f64 	%fd44, %fd43, %fd1;
	fma.rn.f64 	%fd45, %fd44, %fd2, %fd3;
	cvt.rn.f32.f64 	%f217, %fd45;
	sub.f32 	%f218, %f217, %f1;
	mul.f32 	%f219, %f28, %f218;
	sub.f32 	%f220, %f219, %f39;
	fma.rn.f32 	%f44, %f32, %f218, %f40;
	abs.f32 	%f221, %f220;
	cvt.f64.f32 	%fd46, %f221;
	setp.ltu.f64 	%p110, %fd6, %fd46;
	@%p110 bra 	$L__BB0_64;
	abs.f32 	%f222, %f44;
	cvt.f64.f32 	%fd47, %f222;
	setp.ltu.f64 	%p111, %fd7, %fd47;
	@%p111 bra 	$L__BB0_64;
	cvt.u64.u32 	%rd146, %r78;
	add.s64 	%rd147, %rd36, %rd146;
	shl.b64 	%rd148, %rd147, 2;
	add.s64 	%rd149, %rd1, %rd148;
	atom.global.exch.b32 	%r230, [%rd149], 1065353216;
$L__BB0_64:
	add.s32 	%r79, %r298, 2;
	setp.lt.s32 	%p112, %r298, 0;
	setp.ge.s32 	%p113, %r298, %r116;
	or.pred  	%p114, %p112, %p113;
	or.pred  	%p115, %p114, %p8;
	@%p115 bra 	$L__BB0_68;
	cvt.rn.f64.u32 	%fd48, %r298;
	add.f64 	%fd49, %fd48, 0d3FE0000000000000;
	mul.f64 	%fd50, %fd49, %fd1;
	fma.rn.f64 	%fd51, %fd50, %fd2, %fd3;
	cvt.rn.f32.f64 	%f223, %fd51;
	sub.f32 	%f224, %f223, %f1;
	mul.f32 	%f225, %f28, %f224;
	sub.f32 	%f226, %f225, %f39;
	fma.rn.f32 	%f45, %f32, %f224, %f40;
	abs.f32 	%f227, %f226;
	cvt.f64.f32 	%fd52, %f227;
	setp.ltu.f64 	%p116, %fd6, %fd52;
	@%p116 bra 	$L__BB0_68;
	abs.f32 	%f228, %f45;
	cvt.f64.f32 	%fd53, %f228;
	setp.ltu.f64 	%p117, %fd7, %fd53;
	@%p117 bra 	$L__BB0_68;
	cvt.u64.u32 	%rd150, %r298;
	add.s64 	%rd151, %rd36, %rd150;
	shl.b64 	%rd152, %rd151, 2;
	add.s64 	%rd153, %rd1, %rd152;
	atom.global.exch.b32 	%r231, [%rd153], 1065353216;
$L__BB0_68:
	add.s32 	%r80, %r298, 1;
	setp.lt.s32 	%p118, %r80, 0;
	setp.ge.s32 	%p119, %r80, %r116;
	or.pred  	%p120, %p118, %p119;
	or.pred  	%p121, %p120, %p8;
	@%p121 bra 	$L__BB0_72;
	cvt.rn.f64.u32 	%fd54, %r80;
	add.f64 	%fd55, %fd54, 0d3FE0000000000000;
	mul.f64 	%fd56, %fd55, %fd1;
	fma.rn.f64 	%fd57, %fd56, %fd2, %fd3;
	cvt.rn.f32.f64 	%f229, %fd57;
	sub.f32 	%f230, %f229, %f1;
	mul.f32 	%f231, %f28, %f230;
	sub.f32 	%f232, %f231, %f39;
	fma.rn.f32 	%f46, %f32, %f230, %f40;
	abs.f32 	%f233, %f232;
	cvt.f64.f32 	%fd58, %f233;
	setp.ltu.f64 	%p122, %fd6, %fd58;
	@%p122 bra 	$L__BB0_72;
	abs.f32 	%f234, %f46;
	cvt.f64.f32 	%fd59, %f234;
	setp.ltu.f64 	%p123, %fd7, %fd59;
	@%p123 bra 	$L__BB0_72;
	cvt.u64.u32 	%rd154, %r80;
	add.s64 	%rd155, %rd36, %rd154;
	shl.b64 	%rd156, %rd155, 2;
	add.s64 	%rd157, %rd1, %rd156;
	atom.global.exch.b32 	%r232, [%rd157], 1065353216;
$L__BB0_72:
	setp.lt.s32 	%p124, %r79, 0;
	setp.ge.s32 	%p125, %r79, %r116;
	or.pred  	%p126, %p124, %p125;
	or.pred  	%p127, %p126, %p8;
	@%p127 bra 	$L__BB0_76;
	cvt.rn.f64.u32 	%fd60, %r79;
	add.f64 	%fd61, %fd60, 0d3FE0000000000000;
	mul.f64 	%fd62, %fd61, %fd1;
	fma.rn.f64 	%fd63, %fd62, %fd2, %fd3;
	cvt.rn.f32.f64 	%f235, %fd63;
	sub.f32 	%f236, %f235, %f1;
	mul.f32 	%f237, %f28, %f236;
	sub.f32 	%f238, %f237, %f39;
	fma.rn.f32 	%f47, %f32, %f236, %f40;
	abs.f32 	%f239, %f238;
	cvt.f64.f32 	%fd64, %f239;
	setp.ltu.f64 	%p128, %fd6, %fd64;
	@%p128 bra 	$L__BB0_76;
	abs.f32 	%f240, %f47;
	cvt.f64.f32 	%fd65, %f240;
	setp.ltu.f64 	%p129, %fd7, %fd65;
	@%p129 bra 	$L__BB0_76;
	cvt.u64.u32 	%rd158, %r79;
	add.s64 	%rd159, %rd36, %rd158;
	shl.b64 	%rd160, %rd159, 2;
	add.s64 	%rd161, %rd1, %rd160;
	atom.global.exch.b32 	%r233, [%rd161], 1065353216;
$L__BB0_76:
	add.s32 	%r299, %r299, 4;
	add.s32 	%r298, %r298, 4;
	setp.ne.s32 	%p130, %r299, 1;
	@%p130 bra 	$L__BB0_60;
$L__BB0_77:
	add.s32 	%r83, %r296, 1;
	setp.ne.s32 	%p131, %r296, %r41;
	mov.u32 	%r296, %r83;
	@%p131 bra 	$L__BB0_45;
$L__BB0_78:
	atom.global.add.u32 	%r84, [%rd9+-4], 1;
	setp.ge.s32 	%p132, %r84, %r113;
	@%p132 bra 	$L__BB0_97;
	ld.param.u64 	%rd192, [_Z15draw_all_kerneliiiiiiiifffffffPKfS0_PfS1_S1_PiS2_S2_S1_S2__param_22];
	ld.param.u64 	%rd191, [_Z15draw_all_kerneliiiiiiiifffffffPKfS0_PfS1_S1_PiS2_S2_S1_S2__param_21];
	ld.param.u64 	%rd190, [_Z15draw_all_kerneliiiiiiiifffffffPKfS0_PfS1_S1_PiS2_S2_S1_S2__param_20];
	mad.lo.s32 	%r234, %r10, %r116, %r9;
	cvt.s64.s32 	%rd162, %r84;
	add.s64 	%rd163, %rd7, %rd162;
	cvta.to.global.u64 	%rd164, %rd190;
	shl.b64 	%rd165, %rd163, 2;
	add.s64 	%rd166, %rd164, %rd165;
	st.global.u32 	[%rd166], %r234;
	cvta.to.global.u64 	%rd167, %rd191;
	add.s64 	%rd168, %rd167, %rd165;
	mov.b32 	%r235, 1;
	st.global.u32 	[%rd168], %r235;
	cvta.to.global.u64 	%rd169, %rd192;
	add.s64 	%rd170, %rd169, %rd165;
	st.global.u32 	[%rd170], %r6;
	cvt.rn.f32.u32 	%f241, %r9;
	sub.f32 	%f242, %f18, %f241;
	mul.lo.s32 	%r236, %r84, %r117;
	mul.wide.s32 	%rd171, %r236, 4;
	add.s64 	%rd37, %rd8, %rd171;
	st.global.f32 	[%rd37], %f242;
	cvt.rn.f32.u32 	%f243, %r10;
	sub.f32 	%f244, %f19, %f243;
	st.global.f32 	[%rd37+4], %f244;
	st.global.f32 	[%rd37+8], %f3;
	st.global.f32 	[%rd37+12], %f4;
	st.global.f32 	[%rd37+16], %f5;
	st.global.f32 	[%rd37+20], %f6;
	mul.f32 	%f245, %f15, 0f3F22F983;
	cvt.rni.s32.f32 	%r307, %f245;
	cvt.rn.f32.s32 	%f246, %r307;
	fma.rn.f32 	%f247, %f246, 0fBFC90FDA, %f15;
	fma.rn.f32 	%f248, %f246, 0fB3A22168, %f247;
	fma.rn.f32 	%f287, %f246, 0fA7C234C5, %f248;
	abs.f32 	%f49, %f15;
	setp.ltu.f32 	%p133, %f49, 0f47CE4780;
	mov.u32 	%r303, %r307;
	mov.f32 	%f286, %f287;
	@%p133 bra 	$L__BB0_87;
	setp.neu.f32 	%p134, %f49, 0f7F800000;
	@%p134 bra 	$L__BB0_82;
	mov.f32 	%f251, 0f00000000;
	mul.rn.f32 	%f286, %f15, %f251;
	mov.b32 	%r303, 0;
	bra.uni 	$L__BB0_87;
$L__BB0_82:
	mov.b32 	%r86, %f15;
	shl.b32 	%r238, %r86, 8;
	or.b32  	%r87, %r238, -2147483648;
	mov.b64 	%rd199, 0;
	mov.b32 	%r300, 0;
	mov.u64 	%rd197, __cudart_i2opi_f;
	mov.u64 	%rd198, %rd2;
$L__BB0_83:
	.pragma "nounroll";
	ld.global.nc.u32 	%r239, [%rd197];
	mad.wide.u32 	%rd174, %r239, %r87, %rd199;
	shr.u64 	%rd199, %rd174, 32;
	st.local.u32 	[%rd198], %rd174;
	add.s32 	%r300, %r300, 1;
	add.s64 	%rd198, %rd198, 4;
	add.s64 	%rd197, %rd197, 4;
	setp.ne.s32 	%p135, %r300, 6;
	@%p135 bra 	$L__BB0_83;
	shr.u32 	%r240, %r86, 23;
	st.local.u32 	[%rd2+24], %rd199;
	and.b32  	%r90, %r240, 31;
	and.b32  	%r241, %r240, 224;
	add.s32 	%r242, %r241, -128;
	shr.u32 	%r243, %r242, 5;
	mul.wide.u32 	%rd175, %r243, 4;
	sub.s64 	%rd44, %rd2, %rd175;
	ld.local.u32 	%r301, [%rd44+24];
	ld.local.u32 	%r302, [%rd44+20];
	setp.eq.s32 	%p136, %r90, 0;
	@%p136 bra 	$L__BB0_86;
	shf.l.wrap.b32 	%r301, %r302, %r301, %r90;
	ld.local.u32 	%r244, [%rd44+16];
	shf.l.wrap.b32 	%r302, %r244, %r302, %r90;
$L__BB0_86:
	shr.u32 	%r245, %r301, 30;
	shf.l.wrap.b32 	%r246, %r302, %r301, 2;
	shl.b32 	%r247, %r302, 2;
	shr.u32 	%r248, %r246, 31;
	add.s32 	%r249, %r248, %r245;
	neg.s32 	%r250, %r249;
	setp.lt.s32 	%p137, %r86, 0;
	selp.b32 	%r303, %r250, %r249, %p137;
	xor.b32  	%r251, %r246, %r86;
	shr.s32 	%r252, %r246, 31;
	xor.b32  	%r253, %r252, %r246;
	xor.b32  	%r254, %r252, %r247;
	cvt.u64.u32 	%rd176, %r253;
	shl.b64 	%rd177, %rd176, 32;
	cvt.u64.u32 	%rd178, %r254;
	or.b64  	%rd179, %rd177, %rd178;
	cvt.rn.f64.s64 	%fd66, %rd179;
	mul.f64 	%fd67, %fd66, 0d3BF921FB54442D19;
	cvt.rn.f32.f64 	%f249, %fd67;
	neg.f32 	%f250, %f249;
	setp.lt.s32 	%p138, %r251, 0;
	selp.f32 	%f286, %f250, %f249, %p138;
$L__BB0_87:
	setp.ltu.f32 	%p139, %f49, 0f47CE4780;
	mul.rn.f32 	%f252, %f286, %f286;
	and.b32  	%r256, %r303, 1;
	setp.eq.b32 	%p140, %r256, 1;
	selp.f32 	%f253, 0f3F800000, %f286, %p140;
	fma.rn.f32 	%f254, %f252, %f253, 0f00000000;
	fma.rn.f32 	%f255, %f252, 0f37CBAC00, 0fBAB607ED;
	selp.f32 	%f256, %f255, 0fB94D4153, %p140;
	selp.f32 	%f257, 0f3D2AAABB, 0f3C0885E4, %p140;
	fma.rn.f32 	%f258, %f256, %f252, %f257;
	selp.f32 	%f259, 0fBEFFFFFF, 0fBE2AAAA8, %p140;
	fma.rn.f32 	%f260, %f258, %f252, %f259;
	fma.rn.f32 	%f261, %f260, %f254, %f253;
	and.b32  	%r257, %r303, 2;
	setp.eq.s32 	%p141, %r257, 0;
	mov.f32 	%f262, 0f00000000;
	sub.f32 	%f263, %f262, %f261;
	selp.f32 	%f264, %f261, %f263, %p141;
	st.global.f32 	[%rd37+24], %f264;
	@%p139 bra 	$L__BB0_95;
	setp.neu.f32 	%p142, %f49, 0f7F800000;
	@%p142 bra 	$L__BB0_90;
	mov.f32 	%f267, 0f00000000;
	mul.rn.f32 	%f287, %f15, %f267;
	mov.b32 	%r307, 0;
	bra.uni 	$L__BB0_95;
$L__BB0_90:
	mov.b32 	%r99, %f15;
	shl.b32 	%r259, %r99, 8;
	or.b32  	%r100, %r259, -2147483648;
	mov.b64 	%rd202, 0;
	mov.b32 	%r304, 0;
	mov.u64 	%rd200, __cudart_i2opi_f;
	mov.u64 	%rd201, %rd2;
$L__BB0_91:
	.pragma "nounroll";
	ld.global.nc.u32 	%r260, [%rd200];
	mad.wide.u32 	%rd182, %r260, %r100, %rd202;
	shr.u64 	%rd202, %rd182, 32;
	st.local.u32 	[%rd201], %rd182;
	add.s32 	%r304, %r304, 1;
	add.s64 	%rd201, %rd201, 4;
	add.s64 	%rd200, %rd200, 4;
	setp.ne.s32 	%p143, %r304, 6;
	@%p143 bra 	$L__BB0_91;
	shr.u32 	%r261, %r99, 23;
	st.local.u32 	[%rd2+24], %rd202;
	and.b32  	%r103, %r261, 31;
	and.b32  	%r262, %r261, 224;
	add.s32 	%r263, %r262, -128;
	shr.u32 	%r264, %r263, 5;
	mul.wide.u32 	%rd183, %r264, 4;
	sub.s64 	%rd51, %rd2, %rd183;
	ld.local.u32 	%r305, [%rd51+24];
	ld.local.u32 	%r306, [%rd51+20];
	setp.eq.s32 	%p144, %r103, 0;
	@%p144 bra 	$L__BB0_94;
	shf.l.wrap.b32 	%r305, %r306, %r305, %r103;
	ld.local.u32 	%r265, [%rd51+16];
	shf.l.wrap.b32 	%r306, %r265, %r306, %r103;
$L__BB0_94:
	shr.u32 	%r266, %r305, 30;
	shf.l.wrap.b32 	%r267, %r306, %r305, 2;
	shl.b32 	%r268, %r306, 2;
	shr.u32 	%r269, %r267, 31;
	add.s32 	%r270, %r269, %r266;
	neg.s32 	%r271, %r270;
	setp.lt.s32 	%p145, %r99, 0;
	selp.b32 	%r307, %r271, %r270, %p145;
	xor.b32  	%r272, %r267, %r99;
	shr.s32 	%r273, %r267, 31;
	xor.b32  	%r274, %r273, %r267;
	xor.b32  	%r275, %r273, %r268;
	cvt.u64.u32 	%rd184, %r274;
	shl.b64 	%rd185, %rd184, 32;
	cvt.u64.u32 	%rd186, %r275;
	or.b64  	%rd187, %rd185, %rd186;
	cvt.rn.f64.s64 	%fd68, %rd187;
	mul.f64 	%fd69, %fd68, 0d3BF921FB54442D19;
	cvt.rn.f32.f64 	%f265, %fd69;
	neg.f32 	%f266, %f265;
	setp.lt.s32 	%p146, %r272, 0;
	selp.f32 	%f287, %f266, %f265, %p146;
$L__BB0_95:
	add.s32 	%r277, %r307, 1;
	mul.rn.f32 	%f268, %f287, %f287;
	and.b32  	%r278, %r307, 1;
	setp.eq.b32 	%p147, %r278, 1;
	selp.f32 	%f269, %f287, 0f3F800000, %p147;
	fma.rn.f32 	%f270, %f268, %f269, 0f00000000;
	fma.rn.f32 	%f271, %f268, 0f37CBAC00, 0fBAB607ED;
	selp.f32 	%f272, 0fB94D4153, %f271, %p147;
	selp.f32 	%f273, 0f3C0885E4, 0f3D2AAABB, %p147;
	fma.rn.f32 	%f274, %f272, %f268, %f273;
	selp.f32 	%f275, 0fBE2AAAA8, 0fBEFFFFFF, %p147;
	fma.rn.f32 	%f276, %f274, %f268, %f275;
	fma.rn.f32 	%f277, %f276, %f270, %f269;
	and.b32  	%r279, %r277, 2;
	setp.eq.s32 	%p148, %r279, 0;
	mov.f32 	%f278, 0f00000000;
	sub.f32 	%f279, %f278, %f277;
	selp.f32 	%f280, %f277, %f279, %p148;
	st.global.f32 	[%rd37+28], %f280;
	setp.ne.s32 	%p149, %r117, 10;
	@%p149 bra 	$L__BB0_97;
	mul.lo.s32 	%r280, %r84, 10;
	mul.wide.s32 	%rd188, %r280, 4;
	add.s64 	%rd189, %rd8, %rd188;
	st.global.f32 	[%rd189+32], %f281;
	st.global.f32 	[%rd189+36], %f282;
$L__BB0_97:
	ret;

}


// ===== COMPILED SASS (sm_100) =====

	.target	sm_100

	.elftype	@"ET_EXEC"


//--------------------- .note.nv.tkinfo           --------------------------
	.section	.note.nv.tkinfo,"",@"SHT_NOTE"
	.sectionflags	@"SHF_NOTE_NV_TKINFO"
	.tkinfo
        /*0018*/ 	.word	0x00000002
        /*0030*/ 	.string	""
        /*0030*/ 	.string	"ptxas"
        /*0030*/ 	.string	"Cuda compilation tools, release 13.0, V13.0.88"
        /*0030*/ 	.string	"Build cuda_13.0.r13.0/compiler.36424714_0"
        /*0030*/ 	.string	"-arch sm_100 -m 64 "



//--------------------- .note.nv.cuinfo           --------------------------
	.section	.note.nv.cuinfo,"",@"SHT_NOTE"
	.sectionflags	@"SHF_NOTE_NV_CUINFO"
        /*0018*/ 	.short	0x0002
        /*001a*/ 	.short	0x0064
        /*001c*/ 	.short	0x0082
	.zero		2


//--------------------- .nv.info                  --------------------------
	.section	.nv.info,"",@"SHT_CUDA_INFO"
	.align	4


	//----- nvinfo : EIATTR_REGCOUNT
	.align		4
        /*0000*/ 	.byte	0x04, 0x2f
        /*0002*/ 	.short	(.L_2 - .L_1)
	.align		4
.L_1:
        /*0004*/ 	.word	index@(_Z15draw_all_kerneliiiiiiiifffffffPKfS0_PfS1_S1_PiS2_S2_S1_S2_)
        /*0008*/ 	.word	0x00000046


	//----- nvinfo : EIATTR_FRAME_SIZE
	.align		4
.L_2:
        /*000c*/ 	.byte	0x04, 0x11
        /*000e*/ 	.short	(.L_4 - .L_3)
	.align		4
.L_3:
        /*0010*/ 	.word	index@($__internal_1_$__cuda_sm3x_div_rn_noftz_f32_slowpath)
        /*0014*/ 	.word	0x00000020


	//----- nvinfo : EIATTR_FRAME_SIZE
	.align		4
.L_4:
        /*0018*/ 	.byte	0x04, 0x11
        /*001a*/ 	.short	(.L_6 - .L_5)
	.align		4
.L_5:
        /*001c*/ 	.word	index@($__internal_0_$__cuda_sm20_sqrt_rn_f32_slowpath)
        /*0020*/ 	.word	0x00000020


	//----- nvinfo : EIATTR_FRAME_SIZE
	.align		4
.L_6:
        /*0024*/ 	.byte	0x04, 0x11
        /*0026*/ 	.short	(.L_8 - .L_7)
	.align		4
.L_7:
        /*0028*/ 	.word	index@(_Z15draw_all_kerneliiiiiiiifffffffPKfS0_PfS1_S1_PiS2_S2_S1_S2_)
        /*002c*/ 	.word	0x00000020


	//----- nvinfo : EIATTR_MIN_STACK_SIZE
	.align		4
.L_8:
        /*0030*/ 	.byte	0x04, 0x12
        /*0032*/ 	.short	(.L_10 - .L_9)
	.align		4
.L_9:
        /*0034*/ 	.word	index@(_Z15draw_all_kerneliiiiiiiifffffffPKfS0_PfS1_S1_PiS2_S2_S1_S2_)
        /*0038*/ 	.word	0x00000020
.L_10:


//--------------------- .nv.compat                --------------------------
	.section	.nv.compat,"",@"SHT_CUDA_COMPAT_INFO"
	.align	4
        /*0000*/ 	.byte	0x02, 0x09, 0x00, 0x00, 0x02, 0x02, 0x01, 0x00, 0x02, 0x05, 0x05, 0x00, 0x03, 0x07, 0x01, 0x01
        /*0010*/ 	.byte	0x02, 0x03, 0x00, 0x00, 0x02, 0x06, 0x01, 0x00, 0x04, 0x0b, 0x08, 0x00, 0x01, 0x00, 0x00, 0x00
        /*0020*/ 	.byte	0x00, 0x00, 0x00, 0x00


//--------------------- .nv.info._Z15draw_all_kerneliiiiiiiifffffffPKfS0_PfS1_S1_PiS2_S2_S1_S2_ --------------------------
	.section	.nv.info._Z15draw_all_kerneliiiiiiiifffffffPKfS0_PfS1_S1_PiS2_S2_S1_S2_,"",@"SHT_CUDA_INFO"
	.sectionflags	@""
	.align	4


	//----- nvinfo : EIATTR_CUDA_API_VERSION
	.align		4
        /*0000*/ 	.byte	0x04, 0x37
        /*0002*/ 	.short	(.L_12 - .L_11)
.L_11:
        /*0004*/ 	.word	0x00000082


	//----- nvinfo : EIATTR_KPARAM_INFO
	.align		4
.L_12:
        /*0008*/ 	.byte	0x04, 0x17
        /*000a*/ 	.short	(.L_14 - .L_13)
.L_13:
        /*000c*/ 	.word	0x00000000
        /*0010*/ 	.short	0x0018
        /*0012*/ 	.short	0x0088
        /*0014*/ 	.byte	0x00, 0xf5, 0x21, 0x00


	//----- nvinfo : EIATTR_KPARAM_INFO
	.align		4
.L_14:
        /*0018*/ 	.byte	0x04, 0x17
        /*001a*/ 	.short	(.L_16 - .L_15)
.L_15:
        /*001c*/ 	.word	0x00000000
        /*0020*/ 	.short	0x0017
        /*0022*/ 	.short	0x0080
        /*0024*/ 	.byte	0x00, 0xf5, 0x21, 0x00


	//----- nvinfo : EIATTR_KPARAM_INFO
	.align		4
.L_16:
        /*0028*/ 	.byte	0x04, 0x17
        /*002a*/ 	.short	(.L_18 - .L_17)
.L_17:
        /*002c*/ 	.word	0x00000000
        /*0030*/ 	.short	0x0016
        /*0032*/ 	.short	0x0078
        /*0034*/ 	.byte	0x00, 0xf5, 0x21, 0x00


	//----- nvinfo : EIATTR_KPARAM_INFO
	.align		4
.L_18:
        /*0038*/ 	.byte	0x04, 0x17
        /*003a*/ 	.short	(.L_20 - .L_19)
.L_19:
        /*003c*/ 	.word	0x00000000
        /*0040*/ 	.short	0x0015
        /*0042*/ 	.short	0x0070
        /*0044*/ 	.byte	0x00, 0xf5, 0x21, 0x00


	//----- nvinfo : EIATTR_KPARAM_INFO
	.align		4
.L_20:
        /*0048*/ 	.byte	0x04, 0x17
        /*004a*/ 	.short	(.L_22 - .L_21)
.L_21:
        /*004c*/ 	.word	0x00000000
        /*0050*/ 	.short	0x0014
        /*0052*/ 	.short	0x0068
        /*0054*/ 	.byte	0x00, 0xf5, 0x21, 0x00


	//----- nvinfo : EIATTR_KPARAM_INFO
	.align		4
.L_22:
        /*0058*/ 	.byte	0x04, 0x17
        /*005a*/ 	.short	(.L_24 - .L_23)
.L_23:
        /*005c*/ 	.word	0x00000000
        /*0060*/ 	.short	0x0013
        /*0062*/ 	.short	0x0060
        /*0064*/ 	.byte	0x00, 0xf5, 0x21, 0x00


	//----- nvinfo : EIATTR_KPARAM_INFO
	.align		4
.L_24:
        /*0068*/ 	.byte	0x04, 0x17
        /*006a*/ 	.short	(.L_26 - .L_25)
.L_25:
        /*006c*/ 	.word	0x00000000
        /*0070*/ 	.short	0x0012
        /*0072*/ 	.short	0x0058
        /*0074*/ 	.byte	0x00, 0xf5, 0x21, 0x00


	//----- nvinfo : EIATTR_KPARAM_INFO
	.align		4
.L_26:
        /*0078*/ 	.byte	0x04, 0x17
        /*007a*/ 	.short	(.L_28 - .L_27)
.L_27:
        /*007c*/ 	.word	0x00000000
        /*0080*/ 	.short	0x0011
        /*0082*/ 	.short	0x0050
        /*0084*/ 	.byte	0x00, 0xf5, 0x21, 0x00


	//----- nvinfo : EIATTR_KPARAM_INFO
	.align		4
.L_28:
        /*0088*/ 	.byte	0x04, 0x17
        /*008a*/ 	.short	(.L_30 - .L_29)
.L_29:
        /*008c*/ 	.word	0x00000000
        /*0090*/ 	.short	0x0010
        /*0092*/ 	.short	0x0048
        /*0094*/ 	.byte	0x00, 0xf5, 0x21, 0x00


	//----- nvinfo : EIATTR_KPARAM_INFO
	.align		4
.L_30:
        /*0098*/ 	.byte	0x04, 0x17
        /*009a*/ 	.short	(.L_32 - .L_31)
.L_31:
        /*009c*/ 	.word	0x00000000
        /*00a0*/ 	.short	0x000f
        /*00a2*/ 	.short	0x0040
        /*00a4*/ 	.byte	0x00, 0xf5, 0x21, 0x00


	//----- nvinfo : EIATTR_KPARAM_INFO
	.align		4
.L_32:
        /*00a8*/ 	.byte	0x04, 0x17
        /*00aa*/ 	.short	(.L_34 - .L_33)
.L_33:
        /*00ac*/ 	.word	0x00000000
        /*00b0*/ 	.short	0x000e
        /*00b2*/ 	.short	0x0038
        /*00b4*/ 	.byte	0x00, 0xf0, 0x11, 0x00


	//----- nvinfo : EIATTR_KPARAM_INFO
	.align		4
.L_34:
        /*00b8*/ 	.byte	0x04, 0x17
        /*00ba*/ 	.short	(.L_36 - .L_35)
.L_35:
        /*00bc*/ 	.word	0x00000000
        /*00c0*/ 	.short	0x000d
        /*00c2*/ 	.short	0x0034
        /*00c4*/ 	.byte	0x00, 0xf0, 0x11, 0x00


	//----- nvinfo : EIATTR_KPARAM_INFO
	.align		4
.L_36:
        /*00c8*/ 	.byte	0x04, 0x17
        /*00ca*/ 	.short	(.L_38 - .L_37)
.L_37:
        /*00cc*/ 	.word	0x00000000
        /*00d0*/ 	.short	0x000c
        /*00d2*/ 	.short	0x0030
        /*00d4*/ 	.byte	0x00, 0xf0, 0x11, 0x00


	//----- nvinfo : EIATTR_KPARAM_INFO
	.align		4
.L_38:
        /*00d8*/ 	.byte	0x04, 0x17
        /*00da*/ 	.short	(.L_40 - .L_39)
.L_39:
        /*00dc*/ 	.word	0x00000000
        /*00e0*/ 	.short	0x000b
        /*00e2*/ 	.short	0x002c
        /*00e4*/ 	.byte	0x00, 0xf0, 0x11, 0x00


	//----- nvinfo : EIATTR_KPARAM_INFO
	.align		4
.L_40:
        /*00e8*/ 	.byte	0x04, 0x17
        /*00ea*/ 	.short	(.L_42 - .L_41)
.L_41:
        /*00ec*/ 	.word	0x00000000
        /*00f0*/ 	.short	0x000a
        /*00f2*/ 	.short	0x0028
        /*00f4*/ 	.byte	0x00, 0xf0, 0x11, 0x00


	//----- nvinfo : EIATTR_KPARAM_INFO
	.align		4
.L_42:
        /*00f8*/ 	.byte	0x04, 0x17
        /*00fa*/ 	.short	(.L_44 - .L_43)
.L_43:
        /*00fc*/ 	.word	0x00000000
        /*0100*/ 	.short	0x0009
        /*0102*/ 	.short	0x0024
        /*0104*/ 	.byte	0x00, 0xf0, 0x11, 0x00


	//----- nvinfo : EIATTR_KPARAM_INFO
	.align		4
.L_44:
        /*0108*/ 	.byte	0x04, 0x17
        /*010a*/ 	.short	(.L_46 - .L_45)
.L_45:
        /*010c*/ 	.word	0x00000000
        /*0110*/ 	.short	0x0008
        /*0112*/ 	.short	0x0020
        /*0114*/ 	.byte	0x00, 0xf0, 0x11, 0x00


	//----- nvinfo : EIATTR_KPARAM_INFO
	.align		4
.L_46:
        /*0118*/ 	.byte	0x04, 0x17
        /*011a*/ 	.short	(.L_48 - .L_47)
.L_47:
        /*011c*/ 	.word	0x00000000
        /*0120*/ 	.short	0x0007
        /*0122*/ 	.short	0x001c
        /*0124*/ 	.byte	0x00, 0xf0, 0x11, 0x00


	//----- nvinfo : EIATTR_KPARAM_INFO
	.align		4
.L_48:
        /*0128*/ 	.byte	0x04, 0x17
        /*012a*/ 	.short	(.L_50 - .L_49)
.L_49:
        /*012c*/ 	.word	0x00000000
        /*0130*/ 	.short	0x0006
        /*0132*/ 	.short	0x0018
        /*0134*/ 	.byte	0x00, 0xf0, 0x11, 0x00


	//----- nvinfo : EIATTR_KPARAM_INFO
	.align		4
.L_50:
        /*0138*/ 	.byte	0x04, 0x17
        /*013a*/ 	.short	(.L_52 - .L_51)
.L_51:
        /*013c*/ 	.word	0x00000000
        /*0140*/ 	.short	0x0005
        /*0142*/ 	.short	0x0014
        /*0144*/ 	.byte	0x00, 0xf0, 0x11, 0x00


	//----- nvinfo : EIATTR_KPARAM_INFO
	.align		4
.L_52:
        /*0148*/ 	.byte	0x04, 0x17
        /*014a*/ 	.short	(.L_54 - .L_53)
.L_53:
        /*014c*/ 	.word	0x00000000
        /*0150*/ 	.short	0x0004
        /*0152*/ 	.short	0x0010
        /*0154*/ 	.byte	0x00, 0xf0, 0x11, 0x00


	//----- nvinfo : EIATTR_KPARAM_INFO
	.align		4
.L_54:
        /*0158*/ 	.byte	0x04, 0x17
        /*015a*/ 	.short	(.L_56 - .L_55)
.L_55:
        /*015c*/ 	.word	0x00000000
        /*0160*/ 	.short	0x0003
        /*0162*/ 	.short	0x000c
        /*0164*/ 	.byte	0x00, 0xf0, 0x11, 0x00


	//----- nvinfo : EIATTR_KPARAM_INFO
	.align		4
.L_56:
        /*0168*/ 	.byte	0x04, 0x17
        /*016a*/ 	.short	(.L_58 - .L_57)
.L_57:
        /*016c*/ 	.word	0x00000000
        /*0170*/ 	.short	0x0002
        /*0172*/ 	.short	0x0008
        /*0174*/ 	.byte	0x00, 0xf0, 0x11, 0x00


	//----- nvinfo : EIATTR_KPARAM_INFO
	.align		4
.L_58:
        /*0178*/ 	.byte	0x04, 0x17
        /*017a*/ 	.short	(.L_60 - .L_59)
.L_59:
        /*017c*/ 	.word	0x00000000
        /*0180*/ 	.short	0x0001
        /*0182*/ 	.short	0x0004
        /*0184*/ 	.byte	0x00, 0xf0, 0x11, 0x00


	//----- nvinfo : EIATTR_KPARAM_INFO
	.align		4
.L_60:
        /*0188*/ 	.byte	0x04, 0x17
        /*018a*/ 	.short	(.L_62 - .L_61)
.L_61:
        /*018c*/ 	.word	0x00000000
        /*0190*/ 	.short	0x0000
        /*0192*/ 	.short	0x0000
        /*0194*/ 	.byte	0x00, 0xf0, 0x11, 0x00


	//----- nvinfo : EIATTR_SPARSE_MMA_MASK
	.align		4
.L_62:
        /*0198*/ 	.byte	0x03, 0x50
        /*019a*/ 	.short	0x0000


	//----- nvinfo : EIATTR_MAXREG_COUNT
	.align		4
        /*019c*/ 	.byte	0x03, 0x1b
        /*019e*/ 	.short	0x00ff


	//----- nvinfo : EIATTR_MERCURY_ISA_VERSION
	.align		4
        /*01a0*/ 	.byte	0x03, 0x5f
        /*01a2*/ 	.short	0x0101


	//----- nvinfo : EIATTR_VRC_CTA_INIT_COUNT
	.align		4
        /*01a4*/ 	.byte	0x02, 0x4a
	.zero		1
	.zero		1


	//----- nvinfo : EIATTR_EXIT_INSTR_OFFSETS
	.align		4
        /*01a8*/ 	.byte	0x04, 0x1c
        /*01aa*/ 	.short	(.L_64 - .L_63)


	//   ....[0]....
.L_63:
        /*01ac*/ 	.word	0x00000070


	//   ....[1]....
        /*01b0*/ 	.word	0x000001f0


	//   ....[2]....
        /*01b4*/ 	.word	0x000002d0


	//   ....[3]....
        /*01b8*/ 	.word	0x00001500


	//   ....[4]....
        /*01bc*/ 	.word	0x00004da0


	//   ....[5]....
        /*01c0*/ 	.word	0x000059e0


	//   ....[6]....
        /*01c4*/ 	.word	0x00005a30


	//----- nvinfo : EIATTR_CRS_STACK_SIZE
	.align		4
.L_64:
        /*01c8*/ 	.byte	0x04, 0x1e
        /*01ca*/ 	.short	(.L_66 - .L_65)
.L_65:
        /*01cc*/ 	.word	0x00000000


	//----- nvinfo : EIATTR_CBANK_PARAM_SIZE
	.align		4
.L_66:
        /*01d0*/ 	.byte	0x03, 0x19
        /*01d2*/ 	.short	0x0090


	//----- nvinfo : EIATTR_PARAM_CBANK
	.align		4
        /*01d4*/ 	.byte	0x04, 0x0a
        /*01d6*/ 	.short	(.L_68 - .L_67)
	.align		4
.L_67:
        /*01d8*/ 	.word	index@(.nv.constant0._Z15draw_all_kerneliiiiiiiifffffffPKfS0_PfS1_S1_PiS2_S2_S1_S2_)
        /*01dc*/ 	.short	0x0380
        /*01de*/ 	.short	0x0090


	//----- nvinfo : EIATTR_SW_WAR
	.align		4
.L_68:
        /*01e0*/ 	.byte	0x04, 0x36
        /*01e2*/ 	.short	(.L_70 - .L_69)
.L_69:
        /*01e4*/ 	.word	0x00000008
.L_70:


//--------------------- .nv.callgraph             --------------------------
	.section	.nv.callgraph,"",@"SHT_CUDA_CALLGRAPH"
	.align	4
	.sectionentsize	8
	.align		4
        /*0000*/ 	.word	0x00000000
	.align		4
        /*0004*/ 	.word	0xffffffff
	.align		4
        /*0008*/ 	.word	0x00000000
	.align		4
        /*000c*/ 	.word	0xfffffffe
	.align		4
        /*0010*/ 	.word	0x00000000
	.align		4
        /*0014*/ 	.word	0xfffffffd
	.align		4
        /*0018*/ 	.word	0x00000000
	.align		4
        /*001c*/ 	.word	0xfffffffc


//--------------------- .nv.constant4             --------------------------
	.section	.nv.constant4,"a",@progbits
	.align	8
	.align		8
.nv.constant4:
        /*0000*/ 	.dword	__cudart_i2opi_f


//--------------------- .text._Z15draw_all_kerneliiiiiiiifffffffPKfS0_PfS1_S1_PiS2_S2_S1_S2_ --------------------------
	.section	.text._Z15draw_all_kerneliiiiiiiifffffffPKfS0_PfS1_S1_PiS2_S2_S1_S2_,"ax",@progbits
	.align	128
        .global         _Z15draw_all_kerneliiiiiiiifffffffPKfS0_PfS1_S1_PiS2_S2_S1_S2_
        .type           _Z15draw_all_kerneliiiiiiiifffffffPKfS0_PfS1_S1_PiS2_S2_S1_S2_,@function
        .size           _Z15draw_all_kerneliiiiiiiifffffffPKfS0_PfS1_S1_PiS2_S2_S1_S2_,(.L_x_132 - _Z15draw_all_kerneliiiiiiiifffffffPKfS0_PfS1_S1_PiS2_S2_S1_S2_)
        .other          _Z15draw_all_kerneliiiiiiiifffffffPKfS0_PfS1_S1_PiS2_S2_S1_S2_,@"STO_CUDA_ENTRY STV_DEFAULT"
_Z15draw_all_kerneliiiiiiiifffffffPKfS0_PfS1_S1_PiS2_S2_S1_S2_:
.text._Z15draw_all_kerneliiiiiiiifffffffPKfS0_PfS1_S1_PiS2_S2_S1_S2_:
[----:B------:R-:W0:Y:S01]  /*0000*/  LDC R1, c[0x0][0x37c] ;  /* 0x0000df00ff017b82 */ /* 0x000e220000000800 */
[----:B------:R-:W1:Y:S07]  /*0010*/  S2R R8, SR_TID.X ;  /* 0x0000000000087919 */ /* 0x000e6e0000002100 */
[----:B------:R-:W1:Y:S01]  /*0020*/  LDC.64 R2, c[0x0][0x380] ;  /* 0x0000e000ff027b82 */ /* 0x000e620000000a00 */
[----:B0-----:R-:W-:-:S07]  /*0030*/  VIADD R1, R1, 0xffffffe0 ;  /* 0xffffffe001017836 */ /* 0x001fce0000000000 */
[----:B------:R-:W0:Y:S01]  /*0040*/  S2UR UR4, SR_CTAID.X ;  /* 0x00000000000479c3 */ /* 0x000e220000002500 */
[----:B-1----:R-:W-:-:S04]  /*0050*/  ISETP.GE.AND P0, PT, R8, R3, PT ;  /* 0x000000030800720c */ /* 0x002fc80003f06270 */
[----:B0-----:R-:W-:-:S13]  /*0060*/  ISETP.LE.OR P0, PT, R2, UR4, P0 ;  /* 0x0000000402007c0c */ /* 0x001fda0008703670 */
[----:B------:R-:W-:Y:S05]  /*0070*/  @P0 EXIT ;  /* 0x000000000000094d */ /* 0x000fea0003800000 */
[----:B------:R-:W0:Y:S01]  /*0080*/  LDC R9, c[0x0][0x398] ;  /* 0x0000e600ff097b82 */ /* 0x000e220000000800 */
[----:B------:R-:W-:Y:S01]  /*0090*/  IMAD R3, R3, UR4, RZ ;  /* 0x0000000403037c24 */ /* 0x000fe2000f8e02ff */
[----:B------:R-:W1:Y:S01]  /*00a0*/  LDCU.64 UR8, c[0x0][0x358] ;  /* 0x00006b00ff0877ac */ /* 0x000e620008000a00 */
[----:B------:R-:W2:Y:S05]  /*00b0*/  LDCU UR5, c[0x0][0x38c] ;  /* 0x00007180ff0577ac */ /* 0x000eaa0008000800 */
[----:B------:R-:W3:Y:S01]  /*00c0*/  LDC.64 R4, c[0x0][0x3c0] ;  /* 0x0000f000ff047b82 */ /* 0x000ee20000000a00 */
[----:B------:R-:W4:Y:S01]  /*00d0*/  LDCU.64 UR6, c[0x0][0x390] ;  /* 0x00007200ff0677ac */ /* 0x000f220008000a00 */
[----:B0-----:R-:W-:-:S04]  /*00e0*/  IMAD R7, R3, R9, RZ ;  /* 0x0000000903077224 */ /* 0x001fc800078e02ff */
[----:B---3--:R-:W-:-:S04]  /*00f0*/  IMAD.WIDE R4, R7, 0x4, R4 ;  /* 0x0000000407047825 */ /* 0x008fc800078e0204 */
[----:B------:R-:W-:-:S04]  /*0100*/  IMAD R7, R8, R9, RZ ;  /* 0x0000000908077224 */ /* 0x000fc800078e02ff */
[----:B------:R-:W-:-:S05]  /*0110*/  IMAD.WIDE R6, R7, 0x4, R4 ;  /* 0x0000000407067825 */ /* 0x000fca00078e0204 */
[----:B-1----:R0:W5:Y:S04]  /*0120*/  LDG.E R41, desc[UR8][R6.64] ;  /* 0x0000000806297981 */ /* 0x002168000c1e1900 */
[----:B------:R0:W5:Y:S04]  /*0130*/  LDG.E R40, desc[UR8][R6.64+0x4] ;  /* 0x0000040806287981 */ /* 0x000168000c1e1900 */
[----:B------:R0:W5:Y:S04]  /*0140*/  LDG.E R37, desc[UR8][R6.64+0x8] ;  /* 0x0000080806257981 */ /* 0x000168000c1e1900 */
[----:B------:R0:W5:Y:S04]  /*0150*/  LDG.E R2, desc[UR8][R6.64+0xc] ;  /* 0x00000c0806027981 */ /* 0x000168000c1e1900 */
[----:B------:R0:W5:Y:S04]  /*0160*/  LDG.E R0, desc[UR8][R6.64+0x10] ;  /* 0x0000100806007981 */ /* 0x000168000c1e1900 */
[----:B------:R0:W5:Y:S04]  /*0170*/  LDG.E R36, desc[UR8][R6.64+0x14] ;  /* 0x0000140806247981 */ /* 0x000168000c1e1900 */
[----:B------:R0:W5:Y:S01]  /*0180*/  LDG.E R22, desc[UR8][R6.64+0x18] ;  /* 0x0000180806167981 */ /* 0x000162000c1e1900 */
[----:B------:R-:W-:Y:S01]  /*0190*/  ISETP.NE.AND P0, PT, R9, 0x8, PT ;  /* 0x000000080900780c */ /* 0x000fe20003f05270 */
[----:B--2---:R-:W-:-:S04]  /*01a0*/  UIMAD UR4, UR4, UR5, URZ ;  /* 0x00000005040472a4 */ /* 0x004fc8000f8e02ff */
[----:B----4-:R-:W-:-:S04]  /*01b0*/  UIMAD UR5, UR4, UR6, URZ ;  /* 0x00000006040572a4 */ /* 0x010fc8000f8e02ff */
[----:B------:R-:W-:-:S04]  /*01c0*/  UIMAD UR5, UR5, UR7, URZ ;  /* 0x00000007050572a4 */ /* 0x000fc8000f8e02ff */
[----:B0-----:R-:W-:Y:S08]  /*01d0*/  @!P0 BRA `(.L_x_0) ;  /* 0x0000000000208947 */ /* 0x001ff00003800000 */
[----:B------:R-:W-:-:S13]  /*01e0*/  ISETP.NE.AND P0, PT, R9, 0xa, PT ;  /* 0x0000000a0900780c */ /* 0x000fda0003f05270 */
[----:B------:R-:W-:Y:S05]  /*01f0*/  @P0 EXIT ;  /* 0x000000000000094d */ /* 0x000fea0003800000 */
[----:B------:R-:W-:-:S04]  /*0200*/  IMAD R7, R8, 0xa, RZ ;  /* 0x0000000a08077824 */ /* 0x000fc800078e02ff */
[----:B------:R-:W-:-:S05]  /*0210*/  IMAD.WIDE.U32 R4, R7, 0x4, R4 ;  /* 0x0000000407047825 */ /* 0x000fca00078e0004 */
[----:B------:R0:W5:Y:S04]  /*0220*/  LDG.E R31, desc[UR8][R4.64+0x1c] ;  /* 0x00001c08041f7981 */ /* 0x000168000c1e1900 */
[----:B------:R0:W5:Y:S04]  /*0230*/  LDG.E R30, desc[UR8][R4.64+0x20] ;  /* 0x00002008041e7981 */ /* 0x000168000c1e1900 */
[----:B------:R0:W5:Y:S01]  /*0240*/  LDG.E R29, desc[UR8][R4.64+0x24] ;  /* 0x00002408041d7981 */ /* 0x000162000c1e1900 */
[----:B------:R-:W-:Y:S05]  /*0250*/  BRA `(.L_x_1) ;  /* 0x0000000000107947 */ /* 0x000fea0003800000 */
.L_x_0:
[----:B------:R-:W-:-:S04]  /*0260*/  IMAD.SHL.U32 R7, R8, 0x8, RZ ;  /* 0x0000000808077824 */ /* 0x000fc800078e00ff */
[----:B------:R-:W-:-:S05]  /*0270*/  IMAD.WIDE.U32 R4, R7, 0x4, R4 ;  /* 0x0000000407047825 */ /* 0x000fca00078e0004 */
[----:B------:R1:W5:Y:S01]  /*0280*/  LDG.E R29, desc[UR8][R4.64+0x1c] ;  /* 0x00001c08041d7981 */ /* 0x000362000c1e1900 */
[----:B------:R-:W-:-:S07]  /*0290*/  CS2R R30, SRZ ;  /* 0x00000000001e7805 */ /* 0x000fce000001ff00 */
.L_x_1:
[----:B-----5:R-:W-:-:S04]  /*02a0*/  FSETP.NEU.AND P0, PT, R0, RZ, PT ;  /* 0x000000ff0000720b */ /* 0x020fc80003f0d000 */
[----:B------:R-:W-:-:S04]  /*02b0*/  FSETP.EQ.OR P0, PT, R2, RZ, !P0 ;  /* 0x000000ff0200720b */ /* 0x000fc80004702400 */
[----:B------:R-:W-:-:S13]  /*02c0*/  FSETP.EQ.OR P0, PT, R36, RZ, P0 ;  /* 0x000000ff2400720b */ /* 0x000fda0000702400 */
[----:B------:R-:W-:Y:S05]  /*02d0*/  @P0 EXIT ;  /* 0x000000000000094d */ /* 0x000fea0003800000 */
[----:B------:R-:W2:Y:S01]  /*02e0*/  LDCU UR11, c[0x0][0x388] ;  /* 0x00007100ff0b77ac */ /* 0x000ea20008000800 */
[----:B------:R-:W3:Y:S01]  /*02f0*/  F2I.TRUNC.NTZ R29, R29 ;  /* 0x0000001d001d7305 */ /* 0x000ee2000020f100 */
[----:B------:R-:W-:Y:S01]  /*0300*/  SHF.L.U32 R8, R8, 0x3, RZ ;  /* 0x0000000308087819 */ /* 0x000fe200000006ff */
[----:B------:R-:W-:Y:S01]  /*0310*/  IMAD.MOV.U32 R7, RZ, RZ, 0x3e22f983 ;  /* 0x3e22f983ff077424 */ /* 0x000fe200078e00ff */
[----:B------:R-:W4:Y:S01]  /*0320*/  LDCU.64 UR12, c[0x0][0x3c8] ;  /* 0x00007900ff0c77ac */ /* 0x000f220008000a00 */
[----:B01----:R-:W-:Y:S01]  /*0330*/  IMAD.MOV.U32 R4, RZ, RZ, 0x40c90fdb ;  /* 0x40c90fdbff047424 */ /* 0x003fe200078e00ff */
[----:B------:R-:W-:Y:S01]  /*0340*/  LEA R5, P0, R3, R8, 0x3 ;  /* 0x0000000803057211 */ /* 0x000fe200078018ff */
[----:B------:R-:W-:Y:S01]  /*0350*/  BSSY.RECONVERGENT B2, `(.L_x_2) ;  /* 0x000002f000027945 */ /* 0x000fe20003800200 */
[----:B------:R-:W-:Y:S01]  /*0360*/  UIMAD UR6, UR6, UR7, URZ ;  /* 0x00000007060672a4 */ /* 0x000fe2000f8e02ff */
[----:B------:R-:W-:Y:S01]  /*0370*/  FFMA R4, R7, -R4, 1 ;  /* 0x3f80000007047423 */ /* 0x000fe20000000804 */
[----:B------:R-:W-:Y:S01]  /*0380*/  IADD3.X R6, PT, PT, RZ, RZ, RZ, P0, !PT ;  /* 0x000000ffff067210 */ /* 0x000fe200007fe4ff */
[----:B------:R-:W-:-:S02]  /*0390*/  USHF.R.S32.HI UR7, URZ, 0x1f, UR4 ;  /* 0x0000001fff077899 */ /* 0x000fc40008011404 */
[----:B------:R-:W-:Y:S01]  /*03a0*/  FFMA R7, R4, R7, 0.15915493667125701904 ;  /* 0x3e22f98304077423 */ /* 0x000fe20000000007 */
[----:B------:R-:W0:Y:S01]  /*03b0*/  LDCU.128 UR16, c[0x0][0x400] ;  /* 0x00008000ff1077ac */ /* 0x000e220008000c00 */
[----:B---3--:R-:W-:Y:S01]  /*03c0*/  VIADD R3, R29, 0xffffffff ;  /* 0xffffffff1d037836 */ /* 0x008fe20000000000 */
[----:B--2---:R-:W-:-:S03]  /*03d0*/  UIMAD UR10, UR4, UR11, URZ ;  /* 0x0000000b040a72a4 */ /* 0x004fc6000f8e02ff */
[----:B------:R-:W-:Y:S01]  /*03e0*/  IMAD R28, R3, UR11, RZ ;  /* 0x0000000b031c7c24 */ /* 0x000fe2000f8e02ff */
[----:B----4-:R-:W-:Y:S01]  /*03f0*/  LEA R42, P0, R5, UR12, 0x2 ;  /* 0x0000000c052a7c11 */ /* 0x010fe2000f8010ff */
[----:B------:R-:W-:Y:S01]  /*0400*/  IMAD R3, R3, UR6, RZ ;  /* 0x0000000603037c24 */ /* 0x000fe2000f8e02ff */
[----:B------:R-:W-:Y:S01]  /*0410*/  USHF.R.S32.HI UR6, URZ, 0x1f, UR5 ;  /* 0x0000001fff067899 */ /* 0x000fe20008011405 */
[----:B------:R-:W-:Y:S01]  /*0420*/  IMAD R4, R28, R9, RZ ;  /* 0x000000091c047224 */ /* 0x000fe200078e02ff */
[----:B------:R-:W-:Y:S01]  /*0430*/  LEA.HI.X R43, R5, UR13, R6, 0x2, P0 ;  /* 0x0000000d052b7c11 */ /* 0x000fe200080f1406 */
[----:B------:R-:W-:Y:S01]  /*0440*/  IMAD R5, R9, UR10, RZ ;  /* 0x0000000a09057c24 */ /* 0x000fe2000f8e02ff */
[C---:B------:R-:W-:Y:S01]  /*0450*/  IADD3 R6, P0, PT, R29.reuse, UR4, RZ ;  /* 0x000000041d067c10 */ /* 0x040fe2000ff1e0ff */
[----:B------:R-:W1:Y:S01]  /*0460*/  LDCU.64 UR12, c[0x0][0x3d8] ;  /* 0x00007b00ff0c77ac */ /* 0x000e620008000a00 */
[----:B------:R-:W-:Y:S02]  /*0470*/  SHF.R.S32.HI R24, RZ, 0x1f, R28 ;  /* 0x0000001fff187819 */ /* 0x000fe4000001141c */
[----:B------:R-:W-:Y:S01]  /*0480*/  LEA.HI.X.SX32 R11, R29, UR7, 0x1, P0 ;  /* 0x000000071d0b7c11 */ /* 0x000fe200080f0eff */
[----:B------:R-:W-:Y:S01]  /*0490*/  USHF.L.U32 UR4, UR5, 0x2, URZ ;  /* 0x0000000205047899 */ /* 0x000fe200080006ff */
[----:B------:R-:W-:-:S02]  /*04a0*/  IADD3 R8, P0, PT, R4, R5, RZ ;  /* 0x0000000504087210 */ /* 0x000fc40007f1e0ff */
[----:B------:R-:W-:Y:S01]  /*04b0*/  SHF.R.S32.HI R9, RZ, 0x1f, R5 ;  /* 0x0000001fff097819 */ /* 0x000fe20000011405 */
[----:B------:R-:W-:Y:S01]  /*04c0*/  USHF.R.S32.HI UR7, URZ, 0x1f, UR4 ;  /* 0x0000001fff077899 */ /* 0x000fe20008011404 */
[----:B0-----:R-:W-:Y:S01]  /*04d0*/  LEA R32, P1, R6, UR18, 0x2 ;  /* 0x0000001206207c11 */ /* 0x001fe2000f8210ff */
[----:B------:R-:W-:Y:S01]  /*04e0*/  FFMA R5, R22, R7, RZ ;  /* 0x0000000716057223 */ /* 0x000fe200000000ff */
[----:B------:R-:W-:Y:S01]  /*04f0*/  LEA.HI.X.SX32 R9, R4, R9, 0x1, P0 ;  /* 0x0000000904097211 */ /* 0x000fe200000f0eff */
[----:B------:R-:W-:Y:S01]  /*0500*/  IMAD.SHL.U32 R4, R3, 0x4, RZ ;  /* 0x0000000403047824 */ /* 0x000fe200078e00ff */
[----:B------:R-:W-:Y:S01]  /*0510*/  LEA.HI.X R33, R6, UR19, R11, 0x2, P1 ;  /* 0x0000001306217c11 */ /* 0x000fe200088f140b */
[----:B------:R-:W-:Y:S01]  /*0520*/  FFMA R6, R5, -6.2831854820251464844, R22 ;  /* 0xc0c90fdb05067823 */ /* 0x000fe20000000016 */
[----:B------:R-:W-:Y:S02]  /*0530*/  IADD3 R27, P1, PT, R3, UR5, RZ ;  /* 0x00000005031b7c10 */ /* 0x000fe4000ff3e0ff */
[----:B------:R-:W0:Y:S01]  /*0540*/  FCHK P0, R22, 6.2831854820251464844 ;  /* 0x40c90fdb16007902 */ /* 0x000e220000000000 */
[----:B------:R-:W-:Y:S01]  /*0550*/  IADD3 R25, P2, PT, R4, UR4, RZ ;  /* 0x0000000404197c10 */ /* 0x000fe2000ff5e0ff */
[----:B------:R-:W-:Y:S01]  /*0560*/  USHF.R.S32.HI UR4, URZ, 0x1f, UR10 ;  /* 0x0000001fff047899 */ /* 0x000fe2000801140a */
[----:B------:R-:W-:Y:S01]  /*0570*/  LEA R34, P3, R8, UR16, 0x2 ;  /* 0x0000001008227c11 */ /* 0x000fe2000f8610ff */
[----:B------:R-:W-:Y:S01]  /*0580*/  FFMA R5, R7, R6, R5 ;  /* 0x0000000607057223 */ /* 0x000fe20000000005 */
[----:B------:R-:W-:-:S02]  /*0590*/  LEA.HI.X.SX32 R4, R4, UR7, 0x1, P2 ;  /* 0x0000000704047c11 */ /* 0x000fc400090f0eff */
[C---:B-1----:R-:W-:Y:S02]  /*05a0*/  LEA R26, P2, R25.reuse, UR12, 0x2 ;  /* 0x0000000c191a7c11 */ /* 0x042fe4000f8410ff */
[----:B------:R-:W-:Y:S02]  /*05b0*/  LEA.HI.X R35, R8, UR17, R9, 0x2, P3 ;  /* 0x0000001108237c11 */ /* 0x000fe400098f1409 */
[----:B------:R-:W-:Y:S02]  /*05c0*/  LEA.HI.X R25, R25, UR13, R4, 0x2, P2 ;  /* 0x0000000d19197c11 */ /* 0x000fe400090f1404 */
[----:B------:R-:W-:Y:S01]  /*05d0*/  LEA.HI.X.SX32 R23, R3, UR6, 0x1, P1 ;  /* 0x0000000603177c11 */ /* 0x000fe200088f0eff */
[----:B0-----:R-:W-:Y:S06]  /*05e0*/  @!P0 BRA `(.L_x_3) ;  /* 0x0000000000148947 */ /* 0x001fec0003800000 */
[----:B------:R-:W-:Y:S01]  /*05f0*/  MOV R4, R22 ;  /* 0x0000001600047202 */ /* 0x000fe20000000f00 */
[----:B------:R-:W-:Y:S01]  /*0600*/  IMAD.MOV.U32 R3, RZ, RZ, 0x40c90fdb ;  /* 0x40c90fdbff037424 */ /* 0x000fe200078e00ff */
[----:B------:R-:W-:-:S07]  /*0610*/  MOV R38, 0x630 ;  /* 0x0000063000267802 */ /* 0x000fce0000000f00 */
[----:B------:R-:W-:Y:S05]  /*0620*/  CALL.REL.NOINC `($__internal_1_$__cuda_sm3x_div_rn_noftz_f32_slowpath) ;  /* 0x00000054005c7944 */ /* 0x000fea0003c00000 */
[----:B------:R-:W-:-:S07]  /*0630*/  IMAD.MOV.U32 R5, RZ, RZ, R3 ;  /* 0x000000ffff057224 */ /* 0x000fce00078e0003 */
.L_x_3:
[----:B------:R-:W-:Y:S05]  /*0640*/  BSYNC.RECONVERGENT B2 ;  /* 0x0000000000027941 */ /* 0x000fea0003800200 */
.L_x_2:
[----:B------:R-:W0:Y:S01]  /*0650*/  LDC R7, c[0x0][0x3a0] ;  /* 0x0000e800ff077b82 */ /* 0x000e220000000800 */
[----:B------:R-:W-:Y:S01]  /*0660*/  FADD R5, R5, 0.5 ;  /* 0x3f00000005057421 */ /* 0x000fe20000000000 */
[----:B------:R-:W-:Y:S05]  /*0670*/  BSSY.RECONVERGENT B2, `(.L_x_4) ;  /* 0x0000011000027945 */ /* 0x000fea0003800200 */
[----:B------:R-:W1:Y:S02]  /*0680*/  FRND.FLOOR R5, R5 ;  /* 0x0000000500057307 */ /* 0x000e640000205000 */
[----:B-1----:R-:W-:-:S06]  /*0690*/  FFMA R22, R5, -6.2831854820251464844, R22 ;  /* 0xc0c90fdb05167823 */ /* 0x002fcc0000000016 */
[----:B0-----:R-:W0:Y:S08]  /*06a0*/  MUFU.RCP R3, R7 ;  /* 0x0000000700037308 */ /* 0x001e300000001000 */
[----:B------:R-:W1:Y:S01]  /*06b0*/  FCHK P0, R2, R7 ;  /* 0x0000000702007302 */ /* 0x000e620000000000 */
[----:B0-----:R-:W-:-:S04]  /*06c0*/  FFMA R4, R3, -R7, 1 ;  /* 0x3f80000003047423 */ /* 0x001fc80000000807 */
[----:B------:R-:W-:-:S04]  /*06d0*/  FFMA R3, R3, R4, R3 ;  /* 0x0000000403037223 */ /* 0x000fc80000000003 */
[----:B------:R-:W-:-:S04]  /*06e0*/  FFMA R4, R2, R3, RZ ;  /* 0x0000000302047223 */ /* 0x000fc800000000ff */
[----:B------:R-:W-:-:S04]  /*06f0*/  FFMA R6, R4, -R7, R2 ;  /* 0x8000000704067223 */ /* 0x000fc80000000002 */
[----:B------:R-:W-:Y:S01]  /*0700*/  FFMA R4, R3, R6, R4 ;  /* 0x0000000603047223 */ /* 0x000fe20000000004 */
[----:B-1----:R-:W-:Y:S06]  /*0710*/  @!P0 BRA `(.L_x_5) ;  /* 0x0000000000188947 */ /* 0x002fec0003800000 */
[----:B------:R-:W0:Y:S01]  /*0720*/  LDCU UR5, c[0x0][0x3a0] ;  /* 0x00007400ff0577ac */ /* 0x000e220008000800 */
[----:B------:R-:W-:Y:S02]  /*0730*/  MOV R4, R2 ;  /* 0x0000000200047202 */ /* 0x000fe40000000f00 */
[----:B------:R-:W-:Y:S01]  /*0740*/  MOV R38, 0x770 ;  /* 0x0000077000267802 */ /* 0x000fe20000000f00 */
[----:B0-----:R-:W-:-:S07]  /*0750*/  IMAD.U32 R3, RZ, RZ, UR5 ;  /* 0x00000005ff037e24 */ /* 0x001fce000f8e00ff */
[----:B------:R-:W-:Y:S05]  /*0760*/  CALL.REL.NOINC `($__internal_1_$__cuda_sm3x_div_rn_noftz_f32_slowpath) ;  /* 0x00000054000c7944 */ /* 0x000fea0003c00000 */
[----:B------:R-:W-:-:S07]  /*0770*/  IMAD.MOV.U32 R4, RZ, RZ, R3 ;  /* 0x000000ffff047224 */ /* 0x000fce00078e0003 */
.L_x_5:
[----:B------:R-:W-:Y:S05]  /*0780*/  BSYNC.RECONVERGENT B2 ;  /* 0x0000000000027941 */ /* 0x000fea0003800200 */
.L_x_4:
[----:B------:R-:W0:Y:S01]  /*0790*/  LDC R5, c[0x0][0x3b0] ;  /* 0x0000ec00ff057b82 */ /* 0x000e220000000800 */
[----:B------:R-:W-:Y:S01]  /*07a0*/  BSSY.RECONVERGENT B2, `(.L_x_6) ;  /* 0x000000e000027945 */ /* 0x000fe20003800200 */
        /* <DEDUP_REMOVED lines=9> */
[----:B------:R-:W-:Y:S02]  /*0840*/  MOV R38, 0x870 ;  /* 0x0000087000267802 */ /* 0x000fe40000000f00 */
[----:B0-----:R-:W-:-:S07]  /*0850*/  MOV R3, UR5 ;  /* 0x0000000500037c02 */ /* 0x001fce0008000f00 */
[----:B------:R-:W-:Y:S05]  /*0860*/  CALL.REL.NOINC `($__internal_1_$__cuda_sm3x_div_rn_noftz_f32_slowpath) ;  /* 0x0000005000cc7944 */ /* 0x000fea0003c00000 */
[----:B------:R-:W-:-:S07]  /*0870*/  IMAD.MOV.U32 R21, RZ, RZ, R3 ;  /* 0x000000ffff157224 */ /* 0x000fce00078e0003 */
.L_x_7:
[----:B------:R-:W-:Y:S05]  /*0880*/  BSYNC.RECONVERGENT B2 ;  /* 0x0000000000027941 */ /* 0x000fea0003800200 */
.L_x_6:
        /* <DEDUP_REMOVED lines=11> */
[----:B------:R-:W-:Y:S01]  /*0940*/  IMAD.MOV.U32 R4, RZ, RZ, R0 ;  /* 0x000000ffff047224 */ /* 0x000fe200078e0000 */
[----:B------:R-:W-:Y:S02]  /*0950*/  MOV R38, 0x980 ;  /* 0x0000098000267802 */ /* 0x000fe40000000f00 */
[----:B0-----:R-:W-:-:S07]  /*0960*/  MOV R3, UR5 ;  /* 0x0000000500037c02 */ /* 0x001fce0008000f00 */
[----:B------:R-:W-:Y:S05]  /*0970*/  CALL.REL.NOINC `($__internal_1_$__cuda_sm3x_div_rn_noftz_f32_slowpath) ;  /* 0x0000005000887944 */ /* 0x000fea0003c00000 */
.L_x_9:
[----:B------:R-:W-:Y:S05]  /*0980*/  BSYNC.RECONVERGENT B2 ;  /* 0x0000000000027941 */ /* 0x000fea0003800200 */
.L_x_8:
        /* <DEDUP_REMOVED lines=12> */
[----:B------:R-:W-:Y:S01]  /*0a50*/  MOV R38, 0xa80 ;  /* 0x00000a8000267802 */ /* 0x000fe20000000f00 */
[----:B0-----:R-:W-:-:S07]  /*0a60*/  IMAD.U32 R3, RZ, RZ, UR5 ;  /* 0x00000005ff037e24 */ /* 0x001fce000f8e00ff */
[----:B------:R-:W-:Y:S05]  /*0a70*/  CALL.REL.NOINC `($__internal_1_$__cuda_sm3x_div_rn_noftz_f32_slowpath) ;  /* 0x0000005000487944 */ /* 0x000fea0003c00000 */
[----:B------:R-:W-:-:S07]  /*0a80*/  MOV R20, R3 ;  /* 0x0000000300147202 */ /* 0x000fce0000000f00 */
.L_x_11:
[----:B------:R-:W-:Y:S05]  /*0a90*/  BSYNC.RECONVERGENT B2 ;  /* 0x0000000000027941 */ /* 0x000fea0003800200 */
.L_x_10:
[----:B------:R-:W0:Y:S01]  /*0aa0*/  LDC R6, c[0x0][0x3b4] ;  /* 0x0000ed00ff067b82 */ /* 0x000e220000000800 */
[----:B------:R-:W-:Y:S01]  /*0ab0*/  FMUL R3, R20, R21 ;  /* 0x0000001514037220 */ /* 0x000fe20000400000 */
[----:B------:R-:W-:Y:S01]  /*0ac0*/  BSSY.RECONVERGENT B2, `(.L_x_12) ;  /* 0x0000010000027945 */ /* 0x000fe20003800200 */
[C---:B0-----:R-:W-:Y:S01]  /*0ad0*/  FADD R7, R6.reuse, 1 ;  /* 0x3f80000006077421 */ /* 0x041fe20000000000 */
[----:B------:R-:W-:-:S03]  /*0ae0*/  FADD R6, -R6, 1 ;  /* 0x3f80000006067421 */ /* 0x000fc60000000100 */
[----:B------:R-:W0:Y:S01]  /*0af0*/  MUFU.RCP R8, R7 ;  /* 0x0000000700087308 */ /* 0x000e220000001000 */
[----:B------:R-:W-:-:S07]  /*0b00*/  FMUL R4, R3, R6 ;  /* 0x0000000603047220 */ /* 0x000fce0000400000 */
[----:B------:R-:W1:Y:S01]  /*0b10*/  FCHK P0, R4, R7 ;  /* 0x0000000704007302 */ /* 0x000e620000000000 */
[----:B0-----:R-:W-:-:S04]  /*0b20*/  FFMA R5, -R7, R8, 1 ;  /* 0x3f80000007057423 */ /* 0x001fc80000000108 */
[----:B------:R-:W-:Y:S01]  /*0b30*/  FFMA R3, R8, R5, R8 ;  /* 0x0000000508037223 */ /* 0x000fe20000000008 */
[----:B------:R-:W-:-:S03]  /*0b40*/  FADD R5, R20, R21 ;  /* 0x0000001514057221 */ /* 0x000fc60000000000 */
[----:B------:R-:W-:-:S04]  /*0b50*/  FFMA R8, R4, R3, RZ ;  /* 0x0000000304087223 */ /* 0x000fc800000000ff */
[----:B------:R-:W-:-:S04]  /*0b60*/  FFMA R9, -R7, R8, R4 ;  /* 0x0000000807097223 */ /* 0x000fc80000000104 */
[----:B------:R-:W-:Y:S01]  /*0b70*/  FFMA R3, R3, R9, R8 ;  /* 0x0000000903037223 */ /* 0x000fe20000000008 */
[----:B-1----:R-:W-:Y:S06]  /*0b80*/  @!P0 BRA `(.L_x_13) ;  /* 0x00000000000c8947 */ /* 0x002fec0003800000 */
[----:B------:R-:W-:Y:S01]  /*0b90*/  IMAD.MOV.U32 R3, RZ, RZ, R7 ;  /* 0x000000ffff037224 */ /* 0x000fe200078e0007 */
[----:B------:R-:W-:-:S07]  /*0ba0*/  MOV R38, 0xbc0 ;  /* 0x00000bc000267802 */ /* 0x000fce0000000f00 */
[----:B------:R-:W-:Y:S05]  /*0bb0*/  CALL.REL.NOINC `($__internal_1_$__cuda_sm3x_div_rn_noftz_f32_slowpath) ;  /* 0x0000004c00f87944 */ /* 0x000fea0003c00000 */
.L_x_13:
[----:B------:R-:W-:Y:S05]  /*0bc0*/  BSYNC.RECONVERGENT B2 ;  /* 0x0000000000027941 */ /* 0x000fea0003800200 */
.L_x_12:
[----:B------:R-:W-:Y:S01]  /*0bd0*/  FMUL R4, R3, 4 ;  /* 0x4080000003047820 */ /* 0x000fe20000400000 */
[----:B------:R-:W-:Y:S03]  /*0be0*/  BSSY.RECONVERGENT B0, `(.L_x_14) ;  /* 0x000000d000007945 */ /* 0x000fe60003800200 */
[----:B------:R-:W-:-:S04]  /*0bf0*/  FFMA R3, R5, R5, -R4 ;  /* 0x0000000505037223 */ /* 0x000fc80000000804 */
[----:B------:R-:W-:Y:S01]  /*0c00*/  VIADD R4, R3, 0xf3000000 ;  /* 0xf300000003047836 */ /* 0x000fe20000000000 */
[----:B------:R0:W1:Y:S04]  /*0c10*/  MUFU.RSQ R8, R3 ;  /* 0x0000000300087308 */ /* 0x0000680000001400 */
[----:B------:R-:W-:-:S13]  /*0c20*/  ISETP.GT.U32.AND P0, PT, R4, 0x727fffff, PT ;  /* 0x727fffff0400780c */ /* 0x000fda0003f04070 */
[----:B01----:R-:W-:Y:S05]  /*0c30*/  @!P0 BRA `(.L_x_15) ;  /* 0x00000000000c8947 */ /* 0x003fea0003800000 */
[----:B------:R-:W-:-:S07]  /*0c40*/  MOV R11, 0xc60 ;  /* 0x00000c60000b7802 */ /* 0x000fce0000000f00 */
[----:B------:R-:W-:Y:S05]  /*0c50*/  CALL.REL.NOINC `($__internal_0_$__cuda_sm20_sqrt_rn_f32_slowpath) ;  /* 0x0000004c00787944 */ /* 0x000fea0003c00000 */
[----:B------:R-:W-:Y:S05]  /*0c60*/  BRA `(.L_x_16) ;  /* 0x0000000000107947 */ /* 0x000fea0003800000 */
.L_x_15:
[----:B------:R-:W-:Y:S01]  /*0c70*/  FMUL.FTZ R4, R3, R8 ;  /* 0x0000000803047220 */ /* 0x000fe20000410000 */
[----:B------:R-:W-:-:S03]  /*0c80*/  FMUL.FTZ R7, R8, 0.5 ;  /* 0x3f00000008077820 */ /* 0x000fc60000410000 */
[----:B------:R-:W-:-:S04]  /*0c90*/  FFMA R3, -R4, R4, R3 ;  /* 0x0000000404037223 */ /* 0x000fc80000000103 */
[----:B------:R-:W-:-:S07]  /*0ca0*/  FFMA R4, R3, R7, R4 ;  /* 0x0000000703047223 */ /* 0x000fce0000000004 */
.L_x_16:
[----:B------:R-:W-:Y:S05]  /*0cb0*/  BSYNC.RECONVERGENT B0 ;  /* 0x0000000000007941 */ /* 0x000fea0003800200 */
.L_x_14:
[----:B------:R-:W-:Y:S01]  /*0cc0*/  FMUL R3, R6, R21 ;  /* 0x0000001506037220 */ /* 0x000fe20000400000 */
[C---:B------:R-:W-:Y:S01]  /*0cd0*/  FADD R14, R5.reuse, R5 ;  /* 0x00000005050e7221 */ /* 0x040fe20000000000 */
[----:B------:R-:W-:Y:S01]  /*0ce0*/  FADD R4, R5, R4 ;  /* 0x0000000405047221 */ /* 0x000fe20000000000 */
[----:B------:R-:W-:Y:S01]  /*0cf0*/  BSSY.RECONVERGENT B0, `(.L_x_17) ;  /* 0x0000012000007945 */ /* 0x000fe20003800200 */
[----:B------:R-:W-:Y:S02]  /*0d00*/  FMUL R3, R3, R20 ;  /* 0x0000001403037220 */ /* 0x000fe40000400000 */
[----:B------:R-:W-:Y:S02]  /*0d10*/  FMUL R12, R4, 0.5 ;  /* 0x3f000000040c7820 */ /* 0x000fe40000400000 */
[----:B------:R-:W-:-:S04]  /*0d20*/  FMUL R3, R3, -16 ;  /* 0xc180000003037820 */ /* 0x000fc80000400000 */
[----:B------:R-:W-:-:S04]  /*0d30*/  FFMA R8, R14, R14, R3 ;  /* 0x0000000e0e087223 */ /* 0x000fc80000000003 */
[----:B------:R0:W1:Y:S01]  /*0d40*/  MUFU.RSQ R7, R8 ;  /* 0x0000000800077308 */ /* 0x0000620000001400 */
[----:B------:R-:W-:-:S04]  /*0d50*/  IADD3 R3, PT, PT, R8, -0xd000000, RZ ;  /* 0xf300000008037810 */ /* 0x000fc80007ffe0ff */
[----:B------:R-:W-:-:S13]  /*0d60*/  ISETP.GT.U32.AND P0, PT, R3, 0x727fffff, PT ;  /* 0x727fffff0300780c */ /* 0x000fda0003f04070 */
[----:B01----:R-:W-:Y:S05]  /*0d70*/  @!P0 BRA `(.L_x_18) ;  /* 0x0000000000148947 */ /* 0x003fea0003800000 */
[----:B------:R-:W-:Y:S01]  /*0d80*/  IMAD.MOV.U32 R3, RZ, RZ, R8 ;  /* 0x000000ffff037224 */ /* 0x000fe200078e0008 */
[----:B------:R-:W-:-:S07]  /*0d90*/  MOV R11, 0xdb0 ;  /* 0x00000db0000b7802 */ /* 0x000fce0000000f00 */
[----:B------:R-:W-:Y:S05]  /*0da0*/  CALL.REL.NOINC `($__internal_0_$__cuda_sm20_sqrt_rn_f32_slowpath) ;  /* 0x0000004c00247944 */ /* 0x000fea0003c00000 */
[----:B------:R-:W-:Y:S01]  /*0db0*/  IMAD.MOV.U32 R3, RZ, RZ, R4 ;  /* 0x000000ffff037224 */ /* 0x000fe200078e0004 */
[----:B------:R-:W-:Y:S06]  /*0dc0*/  BRA `(.L_x_19) ;  /* 0x0000000000107947 */ /* 0x000fec0003800000 */
.L_x_18:
[----:B------:R-:W-:Y:S01]  /*0dd0*/  FMUL.FTZ R3, R8, R7 ;  /* 0x0000000708037220 */ /* 0x000fe20000410000 */
[----:B------:R-:W-:-:S03]  /*0de0*/  FMUL.FTZ R6, R7, 0.5 ;  /* 0x3f00000007067820 */ /* 0x000fc60000410000 */
[----:B------:R-:W-:-:S04]  /*0df0*/  FFMA R4, -R3, R3, R8 ;  /* 0x0000000303047223 */ /* 0x000fc80000000108 */
[----:B------:R-:W-:-:S07]  /*0e00*/  FFMA R3, R4, R6, R3 ;  /* 0x0000000604037223 */ /* 0x000fce0000000003 */
.L_x_19:
[----:B------:R-:W-:Y:S05]  /*0e10*/  BSYNC.RECONVERGENT B0 ;  /* 0x0000000000007941 */ /* 0x000fea0003800200 */
.L_x_17:
[----:B------:R-:W0:Y:S01]  /*0e20*/  LDC R6, c[0x0][0x3b4] ;  /* 0x0000ed00ff067b82 */ /* 0x000e220000000800 */
[----:B------:R-:W-:Y:S01]  /*0e30*/  FADD R3, R14, R3 ;  /* 0x000000030e037221 */ /* 0x000fe20000000000 */
[----:B------:R-:W-:Y:S01]  /*0e40*/  BSSY.RECONVERGENT B0, `(.L_x_20) ;  /* 0x0000017000007945 */ /* 0x000fe20003800200 */
[----:B0-----:R-:W-:-:S04]  /*0e50*/  FADD R4, R6, -1 ;  /* 0xbf80000006047421 */ /* 0x001fc80000000000 */
[----:B------:R-:W-:Y:S01]  /*0e60*/  FMUL R7, R4, R21 ;  /* 0x0000001504077220 */ /* 0x000fe20000400000 */
[C---:B------:R-:W-:Y:S01]  /*0e70*/  FMUL R4, R6.reuse, -2 ;  /* 0xc000000006047820 */ /* 0x040fe20000400000 */
[----:B------:R-:W-:Y:S02]  /*0e80*/  FMUL.M4 R6, R6, 4 ;  /* 0x4080000006067820 */ /* 0x000fe40000600000 */
[----:B------:R-:W-:Y:S01]  /*0e90*/  FMUL R7, R7, R20 ;  /* 0x0000001407077220 */ /* 0x000fe20000400000 */
[----:B------:R-:W-:-:S03]  /*0ea0*/  FMUL R13, R5, R4 ;  /* 0x00000004050d7220 */ /* 0x000fc60000400000 */
[----:B------:R-:W-:-:S04]  /*0eb0*/  FMUL R6, R7, R6 ;  /* 0x0000000607067220 */ /* 0x000fc80000400000 */
[----:B------:R-:W-:-:S04]  /*0ec0*/  FFMA R4, R13, R13, -R6 ;  /* 0x0000000d0d047223 */ /* 0x000fc80000000806 */
[----:B------:R0:W1:Y:S01]  /*0ed0*/  MUFU.RSQ R5, R4 ;  /* 0x0000000400057308 */ /* 0x0000620000001400 */
[----:B------:R-:W-:-:S04]  /*0ee0*/  IADD3 R6, PT, PT, R4, -0xd000000, RZ ;  /* 0xf300000004067810 */ /* 0x000fc80007ffe0ff */
[----:B------:R-:W-:Y:S01]  /*0ef0*/  ISETP.GT.U32.AND P0, PT, R6, 0x727fffff, PT ;  /* 0x727fffff0600780c */ /* 0x000fe20003f04070 */
[----:B------:R-:W-:-:S12]  /*0f00*/  FMUL R6, R3, 0.5 ;  /* 0x3f00000003067820 */ /* 0x000fd80000400000 */
[----:B01----:R-:W-:Y:S05]  /*0f10*/  @!P0 BRA `(.L_x_21) ;  /* 0x0000000000148947 */ /* 0x003fea0003800000 */
[----:B------:R-:W-:Y:S01]  /*0f20*/  IMAD.MOV.U32 R3, RZ, RZ, R4 ;  /* 0x000000ffff037224 */ /* 0x000fe200078e0004 */
[----:B------:R-:W-:-:S07]  /*0f30*/  MOV R11, 0xf50 ;  /* 0x00000f50000b7802 */ /* 0x000fce0000000f00 */
[----:B------:R-:W-:Y:S05]  /*0f40*/  CALL.REL.NOINC `($__internal_0_$__cuda_sm20_sqrt_rn_f32_slowpath) ;  /* 0x0000004800bc7944 */ /* 0x000fea0003c00000 */
[----:B------:R-:W-:Y:S01]  /*0f50*/  IMAD.MOV.U32 R3, RZ, RZ, R4 ;  /* 0x000000ffff037224 */ /* 0x000fe200078e0004 */
[----:B------:R-:W-:Y:S06]  /*0f60*/  BRA `(.L_x_22) ;  /* 0x0000000000107947 */ /* 0x000fec0003800000 */
.L_x_21:
[----:B------:R-:W-:Y:S01]  /*0f70*/  FMUL.FTZ R3, R4, R5 ;  /* 0x0000000504037220 */ /* 0x000fe20000410000 */
[----:B------:R-:W-:-:S03]  /*0f80*/  FMUL.FTZ R5, R5, 0.5 ;  /* 0x3f00000005057820 */ /* 0x000fc60000410000 */
[----:B------:R-:W-:-:S04]  /*0f90*/  FFMA R4, -R3, R3, R4 ;  /* 0x0000000303047223 */ /* 0x000fc80000000104 */
[----:B------:R-:W-:-:S07]  /*0fa0*/  FFMA R3, R4, R5, R3 ;  /* 0x0000000504037223 */ /* 0x000fce0000000003 */
.L_x_22:
[----:B------:R-:W-:Y:S05]  /*0fb0*/  BSYNC.RECONVERGENT B0 ;  /* 0x0000000000007941 */ /* 0x000fea0003800200 */
.L_x_20:
[----:B------:R-:W0:Y:S01]  /*0fc0*/  LDC R7, c[0x0][0x3a0] ;  /* 0x0000e800ff077b82 */ /* 0x000e220000000800 */
[----:B------:R-:W1:Y:S01]  /*0fd0*/  LDCU UR6, c[0x0][0x3a8] ;  /* 0x00007500ff0677ac */ /* 0x000e620008000800 */
[----:B------:R-:W-:Y:S01]  /*0fe0*/  FADD R3, R13, R3 ;  /* 0x000000030d037221 */ /* 0x000fe20000000000 */
[----:B------:R-:W-:Y:S01]  /*0ff0*/  BSSY.RECONVERGENT B2, `(.L_x_23) ;  /* 0x0000014000027945 */ /* 0x000fe20003800200 */
[----:B------:R-:W2:Y:S02]  /*1000*/  LDCU UR5, c[0x0][0x39c] ;  /* 0x00007380ff0577ac */ /* 0x000ea40008000800 */
[----:B------:R-:W-:-:S05]  /*1010*/  FMUL R3, R3, 0.5 ;  /* 0x3f00000003037820 */ /* 0x000fca0000400000 */
[----:B------:R-:W-:-:S06]  /*1020*/  FMNMX3 R4, R12, R6, R3, PT ;  /* 0x000000060c047276 */ /* 0x000fcc0003800003 */
[----:B------:R-:W2:Y:S01]  /*1030*/  F2I.TRUNC.NTZ R4, R4 ;  /* 0x0000000400047305 */ /* 0x000ea2000020f100 */
[----:B-1----:R-:W-:-:S07]  /*1040*/  FADD R6, R41, -UR6 ;  /* 0x8000000629067e21 */ /* 0x002fce0008000000 */
[----:B0-----:R-:W0:Y:S01]  /*1050*/  MUFU.RCP R8, R7 ;  /* 0x0000000700087308 */ /* 0x001e220000001000 */
[----:B--2---:R-:W-:-:S07]  /*1060*/  VIMNMX R19, PT, PT, R4, UR5, !PT ;  /* 0x0000000504137c48 */ /* 0x004fce000ffe0100 */
        /* <DEDUP_REMOVED lines=12> */
.L_x_24:
[----:B------:R-:W-:Y:S05]  /*1130*/  BSYNC.RECONVERGENT B2 ;  /* 0x0000000000027941 */ /* 0x000fea0003800200 */
.L_x_23:
        /* <DEDUP_REMOVED lines=15> */
[----:B------:R-:W-:-:S07]  /*1230*/  IMAD.MOV.U32 R18, RZ, RZ, R3 ;  /* 0x000000ffff127224 */ /* 0x000fce00078e0003 */
.L_x_26:
[----:B------:R-:W-:Y:S05]  /*1240*/  BSYNC.RECONVERGENT B2 ;  /* 0x0000000000027941 */ /* 0x000fea0003800200 */
.L_x_25:
[----:B------:R-:W0:Y:S01]  /*1250*/  LDC R7, c[0x0][0x3a4] ;  /* 0x0000e900ff077b82 */ /* 0x000e220000000800 */
[----:B------:R-:W1:Y:S01]  /*1260*/  LDCU UR5, c[0x0][0x3ac] ;  /* 0x00007580ff0577ac */ /* 0x000e620008000800 */
[----:B------:R-:W-:Y:S01]  /*1270*/  BSSY.RECONVERGENT B2, `(.L_x_27) ;  /* 0x000000e000027945 */ /* 0x000fe20003800200 */
[----:B-1----:R-:W-:Y:S01]  /*1280*/  FADD R4, R40, -UR5 ;  /* 0x8000000528047e21 */ /* 0x002fe20008000000 */
        /* <DEDUP_REMOVED lines=9> */
[----:B------:R-:W-:Y:S01]  /*1320*/  MOV R38, 0x1350 ;  /* 0x0000135000267802 */ /* 0x000fe20000000f00 */
[----:B0-----:R-:W-:-:S07]  /*1330*/  IMAD.U32 R3, RZ, RZ, UR5 ;  /* 0x00000005ff037e24 */ /* 0x001fce000f8e00ff */
[----:B------:R-:W-:Y:S05]  /*1340*/  CALL.REL.NOINC `($__internal_1_$__cuda_sm3x_div_rn_noftz_f32_slowpath) ;  /* 0x0000004800147944 */ /* 0x000fea0003c00000 */
.L_x_28:
[----:B------:R-:W-:Y:S05]  /*1350*/  BSYNC.RECONVERGENT B2 ;  /* 0x0000000000027941 */ /* 0x000fea0003800200 */
.L_x_27:
        /* <DEDUP_REMOVED lines=16> */
.L_x_30:
[----:B------:R-:W-:Y:S05]  /*1460*/  BSYNC.RECONVERGENT B2 ;  /* 0x0000000000027941 */ /* 0x000fea0003800200 */
.L_x_29:
[----:B------:R-:W0:Y:S01]  /*1470*/  LDCU.64 UR6, c[0x0][0x390] ;  /* 0x00007200ff0677ac */ /* 0x000e220008000a00 */
[----:B------:R-:W1:Y:S08]  /*1480*/  F2I.TRUNC.NTZ R16, R17 ;  /* 0x0000001100107305 */ /* 0x000e70000020f100 */
[----:B------:R-:W2:Y:S01]  /*1490*/  F2I.TRUNC.NTZ R15, R18 ;  /* 0x00000012000f7305 */ /* 0x000ea2000020f100 */
[----:B-1----:R-:W-:-:S02]  /*14a0*/  ISETP.GE.AND P1, PT, R16, RZ, PT ;  /* 0x000000ff1000720c */ /* 0x002fc40003f26270 */
[----:B0-----:R-:W-:Y:S02]  /*14b0*/  MOV R3, UR7 ;  /* 0x0000000700037c02 */ /* 0x001fe40008000f00 */
[----:B------:R-:W-:Y:S02]  /*14c0*/  ISETP.GE.OR P1, PT, R16, UR6, !P1 ;  /* 0x0000000610007c0c */ /* 0x000fe4000cf26670 */
[----:B--2---:R-:W-:-:S04]  /*14d0*/  ISETP.GE.AND P0, PT, R15, RZ, PT ;  /* 0x000000ff0f00720c */ /* 0x004fc80003f06270 */
[----:B------:R-:W-:-:S04]  /*14e0*/  ISETP.GE.OR P0, PT, R15, R3, !P0 ;  /* 0x000000030f00720c */ /* 0x000fc80004706670 */
[----:B------:R-:W-:-:S13]  /*14f0*/  PLOP3.LUT P0, PT, P0, P1, PT, 0xf8, 0x8f ;  /* 0x00000000008f781c */ /* 0x000fda0000703f70 */
[----:B------:R-:W-:Y:S05]  /*1500*/  @P0 EXIT ;  /* 0x000000000000094d */ /* 0x000fea0003800000 */
[----:B------:R-:W-:Y:S01]  /*1510*/  ISETP.GE.AND P0, PT, R19, RZ, PT ;  /* 0x000000ff1300720c */ /* 0x000fe20003f06270 */
[----:B------:R-:W-:-:S12]  /*1520*/  BSSY B2, `(.L_x_31) ;  /* 0x00001dc000027945 */ /* 0x000fd80003800000 */
[----:B------:R-:W-:Y:S05]  /*1530*/  @!P0 BRA `(.L_x_32) ;  /* 0x0000001c00688947 */ /* 0x000fea0003800000 */
[----:B------:R0:W5:Y:S04]  /*1540*/  LDG.E R8, desc[UR8][R42.64+0x1c] ;  /* 0x00001c082a087981 */ /* 0x000168000c1e1900 */
[----:B------:R0:W5:Y:S04]  /*1550*/  LDG.E R12, desc[UR8][R42.64+0x18] ;  /* 0x000018082a0c7981 */ /* 0x000168000c1e1900 */
[----:B------:R0:W5:Y:S04]  /*1560*/  LDG.E R7, desc[UR8][R42.64+0x14] ;  /* 0x000014082a077981 */ /* 0x000168000c1e1900 */
[----:B------:R0:W5:Y:S04]  /*1570*/  LDG.E R11, desc[UR8][R42.64+0x10] ;  /* 0x000010082a0b7981 */ /* 0x000168000c1e1900 */
[----:B------:R0:W5:Y:S04]  /*1580*/  LDG.E R6, desc[UR8][R42.64+0xc] ;  /* 0x00000c082a067981 */ /* 0x000168000c1e1900 */
[----:B------:R0:W5:Y:S04]  /*1590*/  LDG.E R10, desc[UR8][R42.64+0x8] ;  /* 0x000008082a0a7981 */ /* 0x000168000c1e1900 */
[----:B------:R0:W5:Y:S04]  /*15a0*/  LDG.E R5, desc[UR8][R42.64+0x4] ;  /* 0x000004082a057981 */ /* 0x000168000c1e1900 */
[----:B------:R0:W5:Y:S01]  /*15b0*/  LDG.E R9, desc[UR8][R42.64] ;  /* 0x000000082a097981 */ /* 0x000162000c1e1900 */
[----:B------:R-:W-:Y:S01]  /*15c0*/  LEA R4, R19, 0x1, 0x1 ;  /* 0x0000000113047811 */ /* 0x000fe200078e08ff */
[----:B------:R-:W-:Y:S01]  /*15d0*/  IMAD.MOV.U32 R14, RZ, RZ, 0x3e2aaaab ;  /* 0x3e2aaaabff0e7424 */ /* 0x000fe200078e00ff */
[----:B------:R-:W-:Y:S01]  /*15e0*/  BSSY.RECONVERGENT B3, `(.L_x_33) ;  /* 0x000000f000037945 */ /* 0x000fe20003800200 */
[----:B------:R-:W-:Y:S01]  /*15f0*/  IMAD.MOV.U32 R3, RZ, RZ, 0x40c00000 ;  /* 0x40c00000ff037424 */ /* 0x000fe200078e00ff */
[----:B------:R-:W-:-:S03]  /*1600*/  I2FP.F32.U32 R4, R4 ;  /* 0x0000000400047245 */ /* 0x000fc60000201000 */
[----:B------:R-:W-:Y:S01]  /*1610*/  FFMA R3, R14, -R3, 1 ;  /* 0x3f8000000e037423 */ /* 0x000fe20000000803 */
[----:B------:R-:W1:Y:S03]  /*1620*/  FCHK P0, R4, 6 ;  /* 0x40c0000004007902 */ /* 0x000e660000000000 */
[----:B------:R-:W-:-:S04]  /*1630*/  FFMA R3, R3, R14, 0.16666667163372039795 ;  /* 0x3e2aaaab03037423 */ /* 0x000fc8000000000e */
[----:B------:R-:W-:-:S04]  /*1640*/  FFMA R13, R4, R3, RZ ;  /* 0x00000003040d7223 */ /* 0x000fc800000000ff */
[----:B------:R-:W-:-:S04]  /*1650*/  FFMA R14, R13, -6, R4 ;  /* 0xc0c000000d0e7823 */ /* 0x000fc80000000004 */
[----:B------:R-:W-:Y:S01]  /*1660*/  FFMA R13, R3, R14, R13 ;  /* 0x0000000e030d7223 */ /* 0x000fe2000000000d */
[----:B------:R-:W-:Y:S01]  /*1670*/  IADD3 R14, PT, PT, -R19, RZ, RZ ;  /* 0x000000ff130e7210 */ /* 0x000fe20007ffe1ff */
[----:B01----:R-:W-:Y:S06]  /*1680*/  @!P0 BRA `(.L_x_34) ;  /* 0x0000000000108947 */ /* 0x003fec0003800000 */
[----:B------:R-:W-:Y:S01]  /*1690*/  IMAD.MOV.U32 R3, RZ, RZ, 0x40c00000 ;  /* 0x40c00000ff037424 */ /* 0x000fe200078e00ff */
[----:B------:R-:W-:-:S07]  /*16a0*/  MOV R38, 0x16c0 ;  /* 0x000016c000267802 */ /* 0x000fce0000000f00 */
[----:B-----5:R-:W-:Y:S05]  /*16b0*/  CALL.REL.NOINC `($__internal_1_$__cuda_sm3x_div_rn_noftz_f32_slowpath) ;  /* 0x0000004400387944 */ /* 0x020fea0003c00000 */
[----:B------:R-:W-:-:S07]  /*16c0*/  IMAD.MOV.U32 R13, RZ, RZ, R3 ;  /* 0x000000ffff0d7224 */ /* 0x000fce00078e0003 */
.L_x_34:
[----:B------:R-:W-:Y:S05]  /*16d0*/  BSYNC.RECONVERGENT B3 ;  /* 0x0000000000037941 */ /* 0x000fea0003800200 */
.L_x_33:
[----:B------:R-:W0:Y:S01]  /*16e0*/  LDC R43, c[0x0][0x3a0] ;  /* 0x0000e800ff2b7b82 */ /* 0x000e220000000800 */
[----:B------:R-:W1:Y:S01]  /*16f0*/  LDCU UR5, c[0x0][0x3a8] ;  /* 0x00007500ff0577ac */ /* 0x000e620008000800 */
[----:B------:R-:W-:Y:S01]  /*1700*/  BSSY.RECONVERGENT B3, `(.L_x_35) ;  /* 0x0000012000037945 */ /* 0x000fe20003800200 */
[----:B-1---5:R-:W-:Y:S01]  /*1710*/  FADD R12, R12, -UR5 ;  /* 0x800000050c0c7e21 */ /* 0x022fe20008000000 */
[----:B0-----:R-:W0:Y:S08]  /*1720*/  MUFU.RCP R4, R43 ;  /* 0x0000002b00047308 */ /* 0x001e300000001000 */
[----:B------:R-:W1:Y:S01]  /*1730*/  FCHK P0, R12, R43 ;  /* 0x0000002b0c007302 */ /* 0x000e620000000000 */
[----:B0-----:R-:W-:-:S04]  /*1740*/  FFMA R3, R4, -R43, 1 ;  /* 0x3f80000004037423 */ /* 0x001fc8000000082b */
[----:B------:R-:W-:Y:S01]  /*1750*/  FFMA R3, R4, R3, R4 ;  /* 0x0000000304037223 */ /* 0x000fe20000000004 */
[----:B------:R-:W-:-:S03]  /*1760*/  FADD R4, R13, R13 ;  /* 0x0000000d0d047221 */ /* 0x000fc60000000000 */
[----:B------:R-:W-:Y:S01]  /*1770*/  FFMA R38, R3, R12, RZ ;  /* 0x0000000c03267223 */ /* 0x000fe200000000ff */
[----:B------:R-:W-:-:S03]  /*1780*/  FMUL R13, R4, R13 ;  /* 0x0000000d040d7220 */ /* 0x000fc60000400000 */
        /* <DEDUP_REMOVED lines=9> */
.L_x_36:
[----:B------:R-:W-:Y:S05]  /*1820*/  BSYNC.RECONVERGENT B3 ;  /* 0x0000000000037941 */ /* 0x000fea0003800200 */
.L_x_35:
        /* <DEDUP_REMOVED lines=14> */
.L_x_38:
[----:B------:R-:W-:Y:S05]  /*1910*/  BSYNC.RECONVERGENT B3 ;  /* 0x0000000000037941 */ /* 0x000fea0003800200 */
.L_x_37:
[----:B------:R-:W0:Y:S01]  /*1920*/  LDC R39, c[0x0][0x3a0] ;  /* 0x0000e800ff277b82 */ /* 0x000e220000000800 */
[----:B------:R-:W1:Y:S01]  /*1930*/  LDCU UR5, c[0x0][0x3a8] ;  /* 0x00007500ff0577ac */ /* 0x000e620008000800 */
[----:B------:R-:W2:Y:S01]  /*1940*/  F2I.TRUNC.NTZ R12, R3 ;  /* 0x00000003000c7305 */ /* 0x000ea2000020f100 */
[----:B------:R-:W-:Y:S01]  /*1950*/  BSSY.RECONVERGENT B3, `(.L_x_39) ;  /* 0x0000010000037945 */ /* 0x000fe20003800200 */
[----:B--2---:R-:W-:Y:S02]  /*1960*/  IMAD.IADD R12, R12, 0x1, -R19 ;  /* 0x000000010c0c7824 */ /* 0x004fe400078e0a13 */
[----:B-1----:R-:W-:-:S04]  /*1970*/  FADD R4, R11, -UR5 ;  /* 0x800000050b047e21 */ /* 0x002fc80008000000 */
        /* <DEDUP_REMOVED lines=12> */
[----:B------:R-:W-:-:S07]  /*1a40*/  MOV R38, R3 ;  /* 0x0000000300267202 */ /* 0x000fce0000000f00 */
.L_x_40:
[----:B------:R-:W-:Y:S05]  /*1a50*/  BSYNC.RECONVERGENT B3 ;  /* 0x0000000000037941 */ /* 0x000fea0003800200 */
.L_x_39:
        /* <DEDUP_REMOVED lines=15> */
.L_x_42:
[----:B------:R-:W-:Y:S05]  /*1b50*/  BSYNC.RECONVERGENT B3 ;  /* 0x0000000000037941 */ /* 0x000fea0003800200 */
.L_x_41:
[----:B------:R-:W0:Y:S01]  /*1b60*/  LDC R43, c[0x0][0x3a0] ;  /* 0x0000e800ff2b7b82 */ /* 0x000e220000000800 */
[----:B------:R-:W1:Y:S01]  /*1b70*/  LDCU UR5, c[0x0][0x3a8] ;  /* 0x00007500ff0577ac */ /* 0x000e620008000800 */
[----:B------:R-:W-:Y:S01]  /*1b80*/  F2I.TRUNC.NTZ R4, R3 ;  /* 0x0000000300047305 */ /* 0x000fe2000020f100 */
[----:B------:R-:W-:Y:S01]  /*1b90*/  BSSY.RECONVERGENT B3, `(.L_x_43) ;  /* 0x0000011000037945 */ /* 0x000fe20003800200 */
[----:B-1----:R-:W-:-:S06]  /*1ba0*/  FADD R10, R10, -UR5 ;  /* 0x800000050a0a7e21 */ /* 0x002fcc0008000000 */
[----:B0-----:R-:W0:Y:S08]  /*1bb0*/  MUFU.RCP R38, R43 ;  /* 0x0000002b00267308 */ /* 0x001e300000001000 */
[----:B------:R-:W1:Y:S01]  /*1bc0*/  FCHK P0, R10, R43 ;  /* 0x0000002b0a007302 */ /* 0x000e620000000000 */
[----:B0-----:R-:W-:-:S04]  /*1bd0*/  FFMA R11, R38, -R43, 1 ;  /* 0x3f800000260b7423 */ /* 0x001fc8000000082b */
[----:B------:R-:W-:Y:S01]  /*1be0*/  FFMA R3, R38, R11, R38 ;  /* 0x0000000b26037223 */ /* 0x000fe20000000026 */
[----:B------:R-:W-:-:S03]  /*1bf0*/  IADD3 R11, PT, PT, -R19, R4, RZ ;  /* 0x00000004130b7210 */ /* 0x000fc60007ffe1ff */
        /* <DEDUP_REMOVED lines=10> */
.L_x_44:
[----:B------:R-:W-:Y:S05]  /*1ca0*/  BSYNC.RECONVERGENT B3 ;  /* 0x0000000000037941 */ /* 0x000fea0003800200 */
.L_x_43:
        /* <DEDUP_REMOVED lines=14> */
.L_x_46:
[----:B------:R-:W-:Y:S05]  /*1d90*/  BSYNC.RECONVERGENT B3 ;  /* 0x0000000000037941 */ /* 0x000fea0003800200 */
.L_x_45:
        /* <DEDUP_REMOVED lines=19> */
.L_x_48:
[----:B------:R-:W-:Y:S05]  /*1ed0*/  BSYNC.RECONVERGENT B3 ;  /* 0x0000000000037941 */ /* 0x000fea0003800200 */
.L_x_47:
        /* <DEDUP_REMOVED lines=15> */
.L_x_50:
[----:B------:R-:W-:Y:S05]  /*1fd0*/  BSYNC.RECONVERGENT B3 ;  /* 0x0000000000037941 */ /* 0x000fea0003800200 */
.L_x_49:
        /* <DEDUP_REMOVED lines=9> */
[----:B------:R-:W-:-:S03]  /*2070*/  IMAD.IADD R9, R4, 0x1, -R19 ;  /* 0x0000000104097824 */ /* 0x000fc600078e0a13 */
        /* <DEDUP_REMOVED lines=10> */
.L_x_52:
[----:B------:R-:W-:Y:S05]  /*2120*/  BSYNC.RECONVERGENT B3 ;  /* 0x0000000000037941 */ /* 0x000fea0003800200 */
.L_x_51:
        /* <DEDUP_REMOVED lines=15> */
.L_x_54:
[----:B------:R-:W-:Y:S05]  /*2220*/  BSYNC.RECONVERGENT B3 ;  /* 0x0000000000037941 */ /* 0x000fea0003800200 */
.L_x_53:
        /* <DEDUP_REMOVED lines=17> */
[----:B------:R-:W-:-:S07]  /*2340*/  IMAD.MOV.U32 R38, RZ, RZ, R3 ;  /* 0x000000ffff267224 */ /* 0x000fce00078e0003 */
.L_x_56:
[----:B------:R-:W-:Y:S05]  /*2350*/  BSYNC.RECONVERGENT B3 ;  /* 0x0000000000037941 */ /* 0x000fea0003800200 */
.L_x_55:
        /* <DEDUP_REMOVED lines=16> */
.L_x_58:
[----:B------:R-:W-:Y:S05]  /*2460*/  BSYNC.RECONVERGENT B3 ;  /* 0x0000000000037941 */ /* 0x000fea0003800200 */
.L_x_57:
        /* <DEDUP_REMOVED lines=18> */
.L_x_60:
[----:B------:R-:W-:Y:S05]  /*2590*/  BSYNC.RECONVERGENT B3 ;  /* 0x0000000000037941 */ /* 0x000fea0003800200 */
.L_x_59:
        /* <DEDUP_REMOVED lines=15> */
.L_x_62:
[----:B------:R-:W-:Y:S05]  /*2690*/  BSYNC.RECONVERGENT B3 ;  /* 0x0000000000037941 */ /* 0x000fea0003800200 */
.L_x_61:
        /* <DEDUP_REMOVED lines=18> */
.L_x_64:
[----:B------:R-:W-:Y:S05]  /*27c0*/  BSYNC.RECONVERGENT B3 ;  /* 0x0000000000037941 */ /* 0x000fea0003800200 */
.L_x_63:
        /* <DEDUP_REMOVED lines=15> */
.L_x_66:
[----:B------:R-:W-:Y:S05]  /*28c0*/  BSYNC.RECONVERGENT B3 ;  /* 0x0000000000037941 */ /* 0x000fea0003800200 */
.L_x_65:
[----:B------:R-:W0:Y:S01]  /*28d0*/  LDC.64 R38, c[0x0][0x390] ;  /* 0x0000e400ff267b82 */ /* 0x000e220000000a00 */
[----:B------:R1:W2:Y:S01]  /*28e0*/  F2I.TRUNC.NTZ R5, R3 ;  /* 0x0000000300057305 */ /* 0x0002a2000020f100 */
[----:B0-----:R-:W-:-:S04]  /*28f0*/  IMAD R39, R38, R39, RZ ;  /* 0x0000002726277224 */ /* 0x001fc800078e02ff */
[C---:B------:R-:W-:Y:S02]  /*2900*/  IMAD R42, R39.reuse, 0x3, RZ ;  /* 0x00000003272a7824 */ /* 0x040fe400078e02ff */
[----:B-12---:R-:W-:-:S07]  /*2910*/  IMAD.SHL.U32 R43, R39, 0x2, RZ ;  /* 0x00000002272b7824 */ /* 0x006fce00078e00ff */
.L_x_81:
[----:B0-----:R-:W0:Y:S01]  /*2920*/  LDCU.64 UR6, c[0x0][0x390] ;  /* 0x00007200ff0677ac */ /* 0x001e220008000a00 */
[-C--:B-1234-:R-:W-:Y:S01]  /*2930*/  IADD3 R4, PT, PT, R6, R14.reuse, RZ ;  /* 0x0000000e06047210 */ /* 0x09efe20007ffe0ff */
[--C-:B------:R-:W-:Y:S01]  /*2940*/  IMAD.IADD R38, R7, 0x1, R14.reuse ;  /* 0x0000000107267824 */ /* 0x100fe200078e020e */
[----:B------:R-:W-:Y:S01]  /*2950*/  IADD3 R45, PT, PT, R8, R14, RZ ;  /* 0x0000000e082d7210 */ /* 0x000fe20007ffe0ff */
[--C-:B------:R-:W-:Y:S01]  /*2960*/  IMAD.IADD R3, R16, 0x1, R14.reuse ;  /* 0x0000000110037824 */ /* 0x100fe200078e020e */
[----:B------:R-:W-:Y:S01]  /*2970*/  BSSY B3, `(.L_x_67) ;  /* 0x0000093000037945 */ /* 0x000fe20003800000 */
[----:B------:R-:W-:Y:S01]  /*2980*/  IMAD.IADD R44, R5, 0x1, R14 ;  /* 0x00000001052c7824 */ /* 0x000fe200078e020e */
[----:B------:R-:W-:Y:S01]  /*2990*/  IADD3 R48, PT, PT, -R19, RZ, RZ ;  /* 0x000000ff13307210 */ /* 0x000fe20007ffe1ff */
[----:B------:R-:W-:Y:S01]  /*29a0*/  IMAD.IADD R46, R15, 0x1, -R19 ;  /* 0x000000010f2e7824 */ /* 0x000fe200078e0a13 */
[----:B------:R-:W-:Y:S01]  /*29b0*/  MOV R49, R11 ;  /* 0x0000000b00317202 */ /* 0x000fe20000000f00 */
[----:B------:R-:W-:-:S02]  /*29c0*/  IMAD.MOV.U32 R50, RZ, RZ, R9 ;  /* 0x000000ffff327224 */ /* 0x000fc400078e0009 */
[----:B------:R-:W-:Y:S01]  /*29d0*/  IMAD.MOV.U32 R47, RZ, RZ, R10 ;  /* 0x000000ffff2f7224 */ /* 0x000fe200078e000a */
[----:B0-----:R-:W-:Y:S01]  /*29e0*/  ISETP.GE.AND P0, PT, R4, UR6, PT ;  /* 0x0000000604007c0c */ /* 0x001fe2000bf06270 */
[C---:B------:R-:W-:Y:S01]  /*29f0*/  IMAD R60, R3.reuse, UR7, RZ ;  /* 0x00000007033c7c24 */ /* 0x040fe2000f8e02ff */
[----:B------:R-:W-:Y:S02]  /*2a00*/  ISETP.GE.AND P1, PT, R38, UR6, PT ;  /* 0x0000000626007c0c */ /* 0x000fe4000bf26270 */
[C---:B------:R-:W-:Y:S01]  /*2a10*/  ISETP.LT.OR P0, PT, R4.reuse, RZ, P0 ;  /* 0x000000ff0400720c */ /* 0x040fe20000701670 */
[----:B------:R-:W-:Y:S01]  /*2a20*/  IMAD R4, R4, UR7, RZ ;  /* 0x0000000704047c24 */ /* 0x000fe2000f8e02ff */
[----:B------:R-:W-:Y:S02]  /*2a30*/  ISETP.GE.AND P2, PT, R3, UR6, PT ;  /* 0x0000000603007c0c */ /* 0x000fe4000bf46270 */
[----:B------:R-:W-:Y:S02]  /*2a40*/  ISETP.GE.AND P3, PT, R45, UR6, PT ;  /* 0x000000062d007c0c */ /* 0x000fe4000bf66270 */
[C---:B------:R-:W-:Y:S01]  /*2a50*/  ISETP.LT.OR P1, PT, R38.reuse, RZ, P1 ;  /* 0x000000ff2600720c */ /* 0x040fe20000f21670 */
[----:B------:R-:W-:Y:S01]  /*2a60*/  IMAD R38, R38, UR7, RZ ;  /* 0x0000000726267c24 */ /* 0x000fe2000f8e02ff */
[----:B------:R-:W-:Y:S01]  /*2a70*/  ISETP.LT.OR P2, PT, R3, RZ, P2 ;  /* 0x000000ff0300720c */ /* 0x000fe20001741670 */
[----:B------:R-:W-:Y:S01]  /*2a80*/  IMAD R3, R45, UR7, RZ ;  /* 0x000000072d037c24 */ /* 0x000fe2000f8e02ff */
[----:B------:R-:W-:-:S02]  /*2a90*/  SHF.R.S32.HI R56, RZ, 0x1f, R4 ;  /* 0x0000001fff387819 */ /* 0x000fc40000011404 */
[----:B------:R-:W-:Y:S02]  /*2aa0*/  IADD3 R52, P6, PT, R39, R4, RZ ;  /* 0x0000000427347210 */ /* 0x000fe40007fde0ff */
[----:B------:R-:W-:Y:S01]  /*2ab0*/  ISETP.LT.OR P3, PT, R45, RZ, P3 ;  /* 0x000000ff2d00720c */ /* 0x000fe20001f61670 */
[----:B------:R-:W-:Y:S01]  /*2ac0*/  IMAD R45, R44, UR7, RZ ;  /* 0x000000072c2d7c24 */ /* 0x000fe2000f8e02ff */
[----:B------:R-:W-:Y:S01]  /*2ad0*/  LEA.HI.X.SX32 R53, R39, R56, 0x1, P6 ;  /* 0x0000003827357211 */ /* 0x000fe200030f0eff */
[----:B------:R-:W-:Y:S01]  /*2ae0*/  IMAD.MOV.U32 R56, RZ, RZ, R12 ;  /* 0x000000ffff387224 */ /* 0x000fe200078e000c */
[----:B------:R-:W-:Y:S02]  /*2af0*/  SHF.R.S32.HI R58, RZ, 0x1f, R38 ;  /* 0x0000001fff3a7819 */ /* 0x000fe40000011426 */
[----:B------:R-:W-:Y:S02]  /*2b00*/  IADD3 R54, P4, PT, R38, R43, RZ ;  /* 0x0000002b26367210 */ /* 0x000fe40007f9e0ff */
[----:B------:R-:W-:-:S02]  /*2b10*/  IADD3 R51, P5, PT, R3, R42, RZ ;  /* 0x0000002a03337210 */ /* 0x000fc40007fbe0ff */
[----:B------:R-:W-:Y:S02]  /*2b20*/  IADD3 R55, P6, PT, R60, R27, RZ ;  /* 0x0000001b3c377210 */ /* 0x000fe40007fde0ff */
[----:B------:R-:W-:Y:S02]  /*2b30*/  SHF.R.S32.HI R59, RZ, 0x1f, R3 ;  /* 0x0000001fff3b7819 */ /* 0x000fe40000011403 */
[----:B------:R-:W-:Y:S02]  /*2b40*/  SHF.R.S32.HI R57, RZ, 0x1f, R45 ;  /* 0x0000001fff397819 */ /* 0x000fe4000001142d */
[----:B------:R-:W-:Y:S02]  /*2b50*/  LEA.HI.X.SX32 R58, R43, R58, 0x1, P4 ;  /* 0x0000003a2b3a7211 */ /* 0x000fe400020f0eff */
[----:B------:R-:W-:Y:S02]  /*2b60*/  LEA.HI.X.SX32 R59, R42, R59, 0x1, P5 ;  /* 0x0000003b2a3b7211 */ /* 0x000fe400028f0eff */
[----:B-----5:R-:W-:-:S07]  /*2b70*/  LEA.HI.X.SX32 R60, R60, R23, 0x1, P6 ;  /* 0x000000173c3c7211 */ /* 0x020fce00030f0eff */
.L_x_80:
[----:B------:R-:W-:Y:S01]  /*2b80*/  IMAD R3, R48, R48, RZ ;  /* 0x0000003030037224 */ /* 0x000fe200078e02ff */
[----:B0-----:R-:W0:Y:S01]  /*2b90*/  MUFU.RCP R38, R13 ;  /* 0x0000000d00267308 */ /* 0x001e220000001000 */
[----:B------:R-:W-:Y:S05]  /*2ba0*/  YIELD ;  /* 0x0000000000007946 */ /* 0x000fea0003800000 */
[----:B------:R-:W-:Y:S01]  /*2bb0*/  IMAD R3, R14, R14, R3 ;  /* 0x0000000e0e037224 */ /* 0x000fe200078e0203 */
[----:B------:R-:W-:Y:S03]  /*2bc0*/  BSSY.RECONVERGENT B4, `(.L_x_68) ;  /* 0x000000d000047945 */ /* 0x000fe60003800200 */
[----:B-1234-:R-:W-:-:S05]  /*2bd0*/  IMAD.MOV R4, RZ, RZ, -R3 ;  /* 0x000000ffff047224 */ /* 0x01efca00078e0a03 */
[----:B------:R-:W-:Y:S01]  /*2be0*/  I2FP.F32.S32 R4, R4 ;  /* 0x0000000400047245 */ /* 0x000fe20000201400 */
[----:B0-----:R-:W-:-:S03]  /*2bf0*/  FFMA R3, -R13, R38, 1 ;  /* 0x3f8000000d037423 */ /* 0x001fc60000000126 */
[----:B------:R-:W0:Y:S01]  /*2c00*/  FCHK P4, R4, R13 ;  /* 0x0000000d04007302 */ /* 0x000e220000080000 */
[----:B------:R-:W-:-:S04]  /*2c10*/  FFMA R3, R38, R3, R38 ;  /* 0x0000000326037223 */ /* 0x000fc80000000026 */
[----:B------:R-:W-:-:S04]  /*2c20*/  FFMA R38, R4, R3, RZ ;  /* 0x0000000304267223 */ /* 0x000fc800000000ff */
[----:B------:R-:W-:-:S04]  /*2c30*/  FFMA R61, -R13, R38, R4 ;  /* 0x000000260d3d7223 */ /* 0x000fc80000000104 */
[----:B------:R-:W-:Y:S01]  /*2c40*/  FFMA R3, R3, R61, R38 ;  /* 0x0000003d03037223 */ /* 0x000fe20000000026 */
[----:B0----5:R-:W-:Y:S06]  /*2c50*/  @!P4 BRA `(.L_x_69) ;  /* 0x00000000000cc947 */ /* 0x021fec0003800000 */
[----:B------:R-:W-:Y:S02]  /*2c60*/  MOV R3, R13 ;  /* 0x0000000d00037202 */ /* 0x000fe40000000f00 */
[----:B------:R-:W-:-:S07]  /*2c70*/  MOV R38, 0x2c90 ;  /* 0x00002c9000267802 */ /* 0x000fce0000000f00 */
[----:B------:R-:W-:Y:S05]  /*2c80*/  CALL.REL.NOINC `($__internal_1_$__cuda_sm3x_div_rn_noftz_f32_slowpath) ;  /* 0x0000002c00c47944 */ /* 0x000fea0003c00000 */
.L_x_69:
[----:B------:R-:W-:Y:S05]  /*2c90*/  BSYNC.RECONVERGENT B4 ;  /* 0x0000000000047941 */ /* 0x000fea0003800200 */
.L_x_68:
[----:B------:R-:W-:Y:S01]  /*2ca0*/  IMAD.MOV.U32 R4, RZ, RZ, 0x3bbb989d ;  /* 0x3bbb989dff047424 */ /* 0x000fe200078e00ff */
[----:B------:R-:W0:Y:S01]  /*2cb0*/  LDCU UR5, c[0x0][0x394] ;  /* 0x00007280ff0577ac */ /* 0x000e220008000800 */
[----:B------:R-:W-:Y:S01]  /*2cc0*/  IMAD.MOV.U32 R61, RZ, RZ, 0x437c0000 ;  /* 0x437c0000ff3d7424 */ /* 0x000fe200078e00ff */
[----:B------:R-:W-:Y:S01]  /*2cd0*/  BSSY.RECONVERGENT B0, `(.L_x_70) ;  /* 0x0000019000007945 */ /* 0x000fe20003800200 */
[----:B------:R-:W-:-:S04]  /*2ce0*/  FFMA.SAT R4, R3, R4, 0.5 ;  /* 0x3f00000003047423 */ /* 0x000fc80000002004 */
[----:B------:R-:W-:-:S04]  /*2cf0*/  FFMA.RM R4, R4, R61, 12582913 ;  /* 0x4b40000104047423 */ /* 0x000fc8000000403d */
[C---:B------:R-:W-:Y:S01]  /*2d00*/  FADD R38, R4.reuse, -12583039 ;  /* 0xcb40007f04267421 */ /* 0x040fe20000000000 */
[----:B------:R-:W-:-:S03]  /*2d10*/  IMAD.SHL.U32 R4, R4, 0x800000, RZ ;  /* 0x0080000004047824 */ /* 0x000fc600078e00ff */
[----:B------:R-:W-:-:S04]  /*2d20*/  FFMA R38, R3, 1.4426950216293334961, -R38 ;  /* 0x3fb8aa3b03267823 */ /* 0x000fc80000000826 */
[----:B------:R-:W-:Y:S01]  /*2d30*/  FFMA R38, R3, 1.925963033500011079e-08, R38 ;  /* 0x32a5706003267823 */ /* 0x000fe20000000026 */
[----:B0-----:R-:W-:-:S03]  /*2d40*/  MOV R3, UR5 ;  /* 0x0000000500037c02 */ /* 0x001fc60008000f00 */
[----:B------:R-:W0:Y:S01]  /*2d50*/  MUFU.EX2 R61, R38 ;  /* 0x00000026003d7308 */ /* 0x000e220000000800 */
[----:B------:R-:W-:-:S04]  /*2d60*/  ISETP.GE.AND P4, PT, R46, R3, PT ;  /* 0x000000032e00720c */ /* 0x000fc80003f86270 */
[----:B------:R-:W-:-:S04]  /*2d70*/  ISETP.LT.OR P4, PT, R46, RZ, P4 ;  /* 0x000000ff2e00720c */ /* 0x000fc80002781670 */
[----:B------:R-:W-:Y:S01]  /*2d80*/  PLOP3.LUT P4, PT, P4, P2, PT, 0xf8, 0x8f ;  /* 0x00000000008f781c */ /* 0x000fe20002785f70 */
[----:B0-----:R-:W-:-:S05]  /*2d90*/  FMUL R61, R4, R61 ;  /* 0x0000003d043d7220 */ /* 0x001fca0000400000 */
[----:B------:R-:W-:-:S04]  /*2da0*/  FSETP.GEU.AND P5, PT, R61, 1.0000000116860974231e-07, PT ;  /* 0x33d6bf953d00780b */ /* 0x000fc80003fae000 */
[----:B------:R-:W-:-:S03]  /*2db0*/  FSEL R61, R61, RZ, P5 ;  /* 0x000000ff3d3d7208 */ /* 0x000fc60002800000 */
[----:B------:R-:W-:Y:S06]  /*2dc0*/  @P4 BRA `(.L_x_71) ;  /* 0x0000000000244947 */ /* 0x000fec0003800000 */
[----:B------:R-:W0:Y:S01]  /*2dd0*/  LDCU.64 UR6, c[0x0][0x3d0] ;  /* 0x00007a00ff0677ac */ /* 0x000e220008000a00 */
[----:B------:R-:W-:-:S05]  /*2de0*/  IADD3 R4, P4, PT, R46, R55, RZ ;  /* 0x000000372e047210 */ /* 0x000fca0007f9e0ff */
[----:B------:R-:W-:Y:S01]  /*2df0*/  IMAD.X R63, RZ, RZ, R60, P4 ;  /* 0x000000ffff3f7224 */ /* 0x000fe200020e063c */
[----:B0-----:R-:W-:-:S04]  /*2e00*/  LEA R62, P4, R4, UR6, 0x2 ;  /* 0x00000006043e7c11 */ /* 0x001fc8000f8810ff */
[----:B------:R-:W-:-:S05]  /*2e10*/  LEA.HI.X R63, R4, UR7, R63, 0x2, P4 ;  /* 0x00000007043f7c11 */ /* 0x000fca000a0f143f */
[----:B------:R-:W2:Y:S02]  /*2e20*/  ATOMG.E.EXCH.STRONG.GPU PT, R4, desc[UR8][R62.64], R61 ;  /* 0x8000003d3e0479a8 */ /* 0x000ea4000c1ef108 */
[----:B--2---:R-:W-:-:S13]  /*2e30*/  FSETP.GEU.AND P4, PT, R61, R4, PT ;  /* 0x000000043d00720b */ /* 0x004fda0003f8e000 */
[----:B------:R-:W-:Y:S05]  /*2e40*/  @P4 BRA `(.L_x_71) ;  /* 0x0000000000044947 */ /* 0x000fea0003800000 */
[----:B------:R0:W5:Y:S02]  /*2e50*/  ATOMG.E.EXCH.STRONG.GPU PT, RZ, desc[UR8][R62.64], R4 ;  /* 0x800000043eff79a8 */ /* 0x000164000c1ef108 */
.L_x_71:
[----:B------:R-:W-:Y:S05]  /*2e60*/  BSYNC.RECONVERGENT B0 ;  /* 0x0000000000007941 */ /* 0x000fea0003800200 */
.L_x_70:
[----:B------:R-:W1:Y:S01]  /*2e70*/  LDCU UR5, c[0x0][0x390] ;  /* 0x00007200ff0577ac */ /* 0x000e620008000800 */
[C---:B------:R-:W-:Y:S01]  /*2e80*/  ISETP.GE.AND P4, PT, R50.reuse, R3, PT ;  /* 0x000000033200720c */ /* 0x040fe20003f86270 */
[----:B------:R-:W-:Y:S03]  /*2e90*/  BSSY.RECONVERGENT B0, `(.L_x_72) ;  /* 0x0000010000007945 */ /* 0x000fe60003800200 */
[----:B------:R-:W-:Y:S02]  /*2ea0*/  ISETP.LT.OR P4, PT, R50, RZ, P4 ;  /* 0x000000ff3200720c */ /* 0x000fe40002781670 */
[----:B-1----:R-:W-:-:S04]  /*2eb0*/  ISETP.GE.AND P5, PT, R44, UR5, PT ;  /* 0x000000052c007c0c */ /* 0x002fc8000bfa6270 */
[----:B------:R-:W-:Y:S02]  /*2ec0*/  ISETP.LT.OR P6, PT, R44, RZ, P5 ;  /* 0x000000ff2c00720c */ /* 0x000fe40002fc1670 */
[-C--:B------:R-:W-:Y:S02]  /*2ed0*/  ISETP.GE.AND P5, PT, R47, R3.reuse, PT ;  /* 0x000000032f00720c */ /* 0x080fe40003fa6270 */
[----:B------:R-:W-:Y:S02]  /*2ee0*/  PLOP3.LUT P6, PT, P4, P6, PT, 0xf8, 0x8f ;  /* 0x00000000008f781c */ /* 0x000fe400027cdf70 */
[----:B------:R-:W-:-:S11]  /*2ef0*/  ISETP.GE.AND P4, PT, R49, R3, PT ;  /* 0x000000033100720c */ /* 0x000fd60003f86270 */
[----:B------:R-:W-:Y:S05]  /*2f00*/  @P6 BRA `(.L_x_73) ;  /* 0x0000000000206947 */ /* 0x000fea0003800000 */
[----:B0-----:R-:W-:-:S04]  /*2f10*/  IADD3 R4, P6, PT, R45, R50, RZ ;  /* 0x000000322d047210 */ /* 0x001fc80007fde0ff */
[----:B------:R-:W-:Y:S02]  /*2f20*/  IADD3.X R38, PT, PT, RZ, R57, RZ, P6, !PT ;  /* 0x00000039ff267210 */ /* 0x000fe400037fe4ff */
[----:B------:R-:W-:-:S04]  /*2f30*/  LEA R62, P6, R4, R26, 0x2 ;  /* 0x0000001a043e7211 */ /* 0x000fc800078c10ff */
[----:B------:R-:W-:-:S05]  /*2f40*/  LEA.HI.X R63, R4, R25, R38, 0x2, P6 ;  /* 0x00000019043f7211 */ /* 0x000fca00030f1426 */
[----:B------:R-:W2:Y:S02]  /*2f50*/  ATOMG.E.EXCH.STRONG.GPU PT, R4, desc[UR8][R62.64], R61 ;  /* 0x8000003d3e0479a8 */ /* 0x000ea4000c1ef108 */
[----:B--2---:R-:W-:-:S13]  /*2f60*/  FSETP.GEU.AND P6, PT, R61, R4, PT ;  /* 0x000000043d00720b */ /* 0x004fda0003fce000 */
[----:B------:R-:W-:Y:S05]  /*2f70*/  @P6 BRA `(.L_x_73) ;  /* 0x0000000000046947 */ /* 0x000fea0003800000 */
[----:B------:R1:W5:Y:S02]  /*2f80*/  ATOMG.E.EXCH.STRONG.GPU PT, RZ, desc[UR8][R62.64], R4 ;  /* 0x800000043eff79a8 */ /* 0x000364000c1ef108 */
.L_x_73:
[----:B------:R-:W-:Y:S05]  /*2f90*/  BSYNC.RECONVERGENT B0 ;  /* 0x0000000000007941 */ /* 0x000fea0003800200 */
.L_x_72:
[----:B------:R-:W-:Y:S01]  /*2fa0*/  ISETP.LT.OR P5, PT, R47, RZ, P5 ;  /* 0x000000ff2f00720c */ /* 0x000fe20002fa1670 */
[----:B------:R-:W-:Y:S01]  /*2fb0*/  BSSY.RECONVERGENT B0, `(.L_x_74) ;  /* 0x0000010000007945 */ /* 0x000fe20003800200 */
[C---:B------:R-:W-:Y:S02]  /*2fc0*/  ISETP.GE.AND P6, PT, R56.reuse, R3, PT ;  /* 0x000000033800720c */ /* 0x040fe40003fc6270 */
[----:B------:R-:W-:Y:S02]  /*2fd0*/  PLOP3.LUT P5, PT, P5, P0, PT, 0xf8, 0x8f ;  /* 0x00000000008f781c */ /* 0x000fe40002fa1f70 */
[----:B------:R-:W-:Y:S02]  /*2fe0*/  ISETP.LT.OR P4, PT, R49, RZ, P4 ;  /* 0x000000ff3100720c */ /* 0x000fe40002781670 */
[----:B------:R-:W-:Y:S02]  /*2ff0*/  ISETP.LT.OR P6, PT, R56, RZ, P6 ;  /* 0x000000ff3800720c */ /* 0x000fe400037c1670 */
[----:B------:R-:W-:-:S02]  /*3000*/  PLOP3.LUT P4, PT, P4, P1, PT, 0xf8, 0x8f ;  /* 0x00000000008f781c */ /* 0x000fc40002783f70 */
[----:B------:R-:W-:-:S05]  /*3010*/  PLOP3.LUT P6, PT, P6, P3, PT, 0xf8, 0x8f ;  /* 0x00000000008f781c */ /* 0x000fca00037c7f70 */
[----:B------:R-:W-:Y:S08]  /*3020*/  @P5 BRA `(.L_x_75) ;  /* 0x0000000000205947 */ /* 0x000ff00003800000 */
[----:B01----:R-:W-:-:S05]  /*3030*/  IADD3 R4, P5, PT, R47, R52, RZ ;  /* 0x000000342f047210 */ /* 0x003fca0007fbe0ff */
[----:B------:R-:W-:Y:S01]  /*3040*/  IMAD.X R38, RZ, RZ, R53, P5 ;  /* 0x000000ffff267224 */ /* 0x000fe200028e0635 */
[----:B------:R-:W-:-:S04]  /*3050*/  LEA R62, P5, R4, R26, 0x2 ;  /* 0x0000001a043e7211 */ /* 0x000fc800078a10ff */
[----:B------:R-:W-:-:S05]  /*3060*/  LEA.HI.X R63, R4, R25, R38, 0x2, P5 ;  /* 0x00000019043f7211 */ /* 0x000fca00028f1426 */
[----:B------:R-:W2:Y:S02]  /*3070*/  ATOMG.E.EXCH.STRONG.GPU PT, R4, desc[UR8][R62.64], R61 ;  /* 0x8000003d3e0479a8 */ /* 0x000ea4000c1ef108 */
[----:B--2---:R-:W-:-:S13]  /*3080*/  FSETP.GEU.AND P5, PT, R61, R4, PT ;  /* 0x000000043d00720b */ /* 0x004fda0003fae000 */
[----:B------:R-:W-:Y:S05]  /*3090*/  @P5 BRA `(.L_x_75) ;  /* 0x0000000000045947 */ /* 0x000fea0003800000 */
[----:B------:R2:W5:Y:S02]  /*30a0*/  ATOMG.E.EXCH.STRONG.GPU PT, RZ, desc[UR8][R62.64], R4 ;  /* 0x800000043eff79a8 */ /* 0x000564000c1ef108 */
.L_x_75:
[----:B------:R-:W-:Y:S05]  /*30b0*/  BSYNC.RECONVERGENT B0 ;  /* 0x0000000000007941 */ /* 0x000fea0003800200 */
.L_x_74:
[----:B------:R-:W-:Y:S04]  /*30c0*/  BSSY.RECONVERGENT B0, `(.L_x_76) ;  /* 0x000000a000007945 */ /* 0x000fe80003800200 */
[----:B------:R-:W-:Y:S05]  /*30d0*/  @P4 BRA `(.L_x_77) ;  /* 0x0000000000204947 */ /* 0x000fea0003800000 */
[----:B012---:R-:W-:-:S05]  /*30e0*/  IADD3 R4, P4, PT, R49, R54, RZ ;  /* 0x0000003631047210 */ /* 0x007fca0007f9e0ff */
[----:B------:R-:W-:Y:S01]  /*30f0*/  IMAD.X R38, RZ, RZ, R58, P4 ;  /* 0x000000ffff267224 */ /* 0x000fe200020e063a */
[----:B------:R-:W-:-:S04]  /*3100*/  LEA R62, P4, R4, R26, 0x2 ;  /* 0x0000001a043e7211 */ /* 0x000fc800078810ff */
[----:B------:R-:W-:-:S05]  /*3110*/  LEA.HI.X R63, R4, R25, R38, 0x2, P4 ;  /* 0x00000019043f7211 */ /* 0x000fca00020f1426 */
[----:B------:R-:W2:Y:S02]  /*3120*/  ATOMG.E.EXCH.STRONG.GPU PT, R4, desc[UR8][R62.64], R61 ;  /* 0x8000003d3e0479a8 */ /* 0x000ea4000c1ef108 */
[----:B--2---:R-:W-:-:S13]  /*3130*/  FSETP.GEU.AND P4, PT, R61, R4, PT ;  /* 0x000000043d00720b */ /* 0x004fda0003f8e000 */
[----:B------:R-:W-:Y:S05]  /*3140*/  @P4 BRA `(.L_x_77) ;  /* 0x0000000000044947 */ /* 0x000fea0003800000 */
[----:B------:R3:W5:Y:S02]  /*3150*/  ATOMG.E.EXCH.STRONG.GPU PT, RZ, desc[UR8][R62.64], R4 ;  /* 0x800000043eff79a8 */ /* 0x000764000c1ef108 */
.L_x_77:
[----:B------:R-:W-:Y:S05]  /*3160*/  BSYNC.RECONVERGENT B0 ;  /* 0x0000000000007941 */ /* 0x000fea0003800200 */
.L_x_76:
[----:B------:R-:W-:Y:S04]  /*3170*/  BSSY.RECONVERGENT B0, `(.L_x_78) ;  /* 0x000000a000007945 */ /* 0x000fe80003800200 */
[----:B------:R-:W-:Y:S05]  /*3180*/  @P6 BRA `(.L_x_79) ;  /* 0x0000000000206947 */ /* 0x000fea0003800000 */
[----:B0123--:R-:W-:-:S04]  /*3190*/  IADD3 R4, P4, PT, R56, R51, RZ ;  /* 0x0000003338047210 */ /* 0x00ffc80007f9e0ff */
[----:B------:R-:W-:Y:S02]  /*31a0*/  IADD3.X R38, PT, PT, RZ, R59, RZ, P4, !PT ;  /* 0x0000003bff267210 */ /* 0x000fe400027fe4ff */
[----:B------:R-:W-:-:S04]  /*31b0*/  LEA R62, P4, R4, R26, 0x2 ;  /* 0x0000001a043e7211 */ /* 0x000fc800078810ff */
[----:B------:R-:W-:-:S05]  /*31c0*/  LEA.HI.X R63, R4, R25, R38, 0x2, P4 ;  /* 0x00000019043f7211 */ /* 0x000fca00020f1426 */
[----:B------:R-:W2:Y:S02]  /*31d0*/  ATOMG.E.EXCH.STRONG.GPU PT, R4, desc[UR8][R62.64], R61 ;  /* 0x8000003d3e0479a8 */ /* 0x000ea4000c1ef108 */
[----:B--2---:R-:W-:-:S13]  /*31e0*/  FSETP.GEU.AND P4, PT, R61, R4, PT ;  /* 0x000000043d00720b */ /* 0x004fda0003f8e000 */
[----:B------:R-:W-:Y:S05]  /*31f0*/  @P4 BRA `(.L_x_79) ;  /* 0x0000000000044947 */ /* 0x000fea0003800000 */
[----:B------:R4:W5:Y:S02]  /*3200*/  ATOMG.E.EXCH.STRONG.GPU PT, RZ, desc[UR8][R62.64], R4 ;  /* 0x800000043eff79a8 */ /* 0x000964000c1ef108 */
.L_x_79:
[----:B------:R-:W-:Y:S05]  /*3210*/  BSYNC.RECONVERGENT B0 ;  /* 0x0000000000007941 */ /* 0x000fea0003800200 */
.L_x_78:
[----:B------:R-:W-:Y:S01]  /*3220*/  ISETP.GE.AND P4, PT, R48, R19, PT ;  /* 0x000000133000720c */ /* 0x000fe20003f86270 */
[----:B------:R-:W-:Y:S01]  /*3230*/  VIADD R56, R56, 0x1 ;  /* 0x0000000138387836 */ /* 0x000fe20000000000 */
[----:B------:R-:W-:Y:S01]  /*3240*/  IADD3 R48, PT, PT, R48, 0x1, RZ ;  /* 0x0000000130307810 */ /* 0x000fe20007ffe0ff */
[----:B------:R-:W-:Y:S01]  /*3250*/  VIADD R49, R49, 0x1 ;  /* 0x0000000131317836 */ /* 0x000fe20000000000 */
[----:B------:R-:W-:Y:S01]  /*3260*/  IADD3 R46, PT, PT, R46, 0x1, RZ ;  /* 0x000000012e2e7810 */ /* 0x000fe20007ffe0ff */
[----:B------:R-:W-:Y:S02]  /*3270*/  VIADD R47, R47, 0x1 ;  /* 0x000000012f2f7836 */ /* 0x000fe40000000000 */
[----:B------:R-:W-:-:S06]  /*3280*/  VIADD R50, R50, 0x1 ;  /* 0x0000000132327836 */ /* 0x000fcc0000000000 */
[----:B------:R-:W-:Y:S05]  /*3290*/  @!P4 BRA `(.L_x_80) ;  /* 0xfffffff80038c947 */ /* 0x000fea000383ffff */
[----:B------:R-:W-:Y:S05]  /*32a0*/  BSYNC B3 ;  /* 0x0000000000037941 */ /* 0x000fea0003800000 */
.L_x_67:
[C---:B------:R-:W-:Y:S01]  /*32b0*/  ISETP.GE.AND P0, PT, R14.reuse, R19, PT ;  /* 0x000000130e00720c */ /* 0x040fe20003f06270 */
[----:B------:R-:W-:-:S12]  /*32c0*/  VIADD R14, R14, 0x1 ;  /* 0x000000010e0e7836 */ /* 0x000fd80000000000 */
[----:B------:R-:W-:Y:S05]  /*32d0*/  @!P0 BRA `(.L_x_81) ;  /* 0xfffffff400908947 */ /* 0x000fea000383ffff */
.L_x_32:
[----:B------:R-:W-:Y:S05]  /*32e0*/  BSYNC B2 ;  /* 0x0000000000027941 */ /* 0x000fea0003800000 */
.L_x_31:
[----:B------:R-:W0:Y:S01]  /*32f0*/  LDC R19, c[0x0][0x3b8] ;  /* 0x0000ee00ff137b82 */ /* 0x000e220000000800 */
[----:B------:R-:W0:Y:S01]  /*3300*/  F2F.F64.F32 R6, R20 ;  /* 0x0000001400067310 */ /* 0x000e220000201800 */
[C---:B------:R-:W-:Y:S01]  /*3310*/  FMUL R10, R22.reuse, -0.63661974668502807617 ;  /* 0xbf22f983160a7820 */ /* 0x040fe20000400000 */
[C---:B------:R-:W-:Y:S01]  /*3320*/  FSETP.GE.AND P0, PT, |R22|.reuse, 105615, PT ;  /* 0x47ce47801600780b */ /* 0x040fe20003f06200 */
[----:B------:R-:W-:Y:S01]  /*3330*/  BSSY.RECONVERGENT B0, `(.L_x_82) ;  /* 0x0000049000007945 */ /* 0x000fe20003800200 */
[----:B------:R-:W-:-:S04]  /*3340*/  FADD R11, -R22, -RZ ;  /* 0x800000ff160b7221 */ /* 0x000fc80000000100 */
[----:B01234-:R-:W0:Y:S01]  /*3350*/  F2F.F64.F32 R4, R21 ;  /* 0x0000001500047310 */ /* 0x01fe220000201800 */
[----:B------:R-:W-:-:S07]  /*3360*/  DMUL R6, R6, 0.5 ;  /* 0x3fe0000006067828 */ /* 0x000fce0000000000 */
[----:B------:R-:W1:Y:S01]  /*3370*/  F2I.NTZ R10, R10 ;  /* 0x0000000a000a7305 */ /* 0x000e620000203100 */
[----:B0-----:R-:W-:-:S07]  /*3380*/  DFMA R4, R4, 0.5, R6 ;  /* 0x3fe000000404782b */ /* 0x001fce0000000006 */
[----:B------:R-:W0:Y:S01]  /*3390*/  F2F.F64.F32 R8, R19 ;  /* 0x0000001300087310 */ /* 0x000e220000201800 */
[----:B-1----:R-:W-:Y:S01]  /*33a0*/  I2FP.F32.S32 R7, R10 ;  /* 0x0000000a00077245 */ /* 0x002fe20000201400 */
[----:B------:R-:W-:-:S04]  /*33b0*/  IMAD.MOV.U32 R14, RZ, RZ, R10 ;  /* 0x000000ffff0e7224 */ /* 0x000fc800078e000a */
[----:B------:R-:W-:Y:S01]  /*33c0*/  FFMA R6, R7, -1.5707962512969970703, -R22 ;  /* 0xbfc90fda07067823 */ /* 0x000fe20000000816 */
[----:B0-----:R-:W-:-:S03]  /*33d0*/  DMUL R4, R4, R8 ;  /* 0x0000000804047228 */ /* 0x001fc60000000000 */
[----:B------:R-:W-:-:S04]  /*33e0*/  FFMA R6, R7, -7.5497894158615963534e-08, R6 ;  /* 0xb3a2216807067823 */ /* 0x000fc80000000006 */
[----:B------:R-:W-:-:S03]  /*33f0*/  FFMA R9, R7, -5.3903029534742383927e-15, R6 ;  /* 0xa7c234c507097823 */ /* 0x000fc60000000006 */
[----:B------:R0:W1:Y:S02]  /*3400*/  F2I.F64.TRUNC R4, R4 ;  /* 0x0000000400047311 */ /* 0x000064000030d100 */
[----:B------:R-:W-:Y:S01]  /*3410*/  MOV R6, R9 ;  /* 0x0000000900067202 */ /* 0x000fe20000000f00 */
[----:B------:R-:W-:Y:S06]  /*3420*/  @!P0 BRA `(.L_x_83) ;  /* 0x0000000000e48947 */ /* 0x000fec0003800000 */
[----:B------:R-:W-:-:S13]  /*3430*/  FSETP.NEU.AND P0, PT, |R22|, +INF , PT ;  /* 0x7f8000001600780b */ /* 0x000fda0003f0d200 */
[----:B------:R-:W-:Y:S01]  /*3440*/  @!P0 FMUL R6, RZ, -R22 ;  /* 0x80000016ff068220 */ /* 0x000fe20000400000 */
[----:B------:R-:W-:Y:S01]  /*3450*/  @!P0 IMAD.MOV.U32 R10, RZ, RZ, RZ ;  /* 0x000000ffff0a8224 */ /* 0x000fe200078e00ff */
[----:B------:R-:W-:Y:S06]  /*3460*/  @!P0 BRA `(.L_x_83) ;  /* 0x0000000000d48947 */ /* 0x000fec0003800000 */
[----:B------:R-:W2:Y:S01]  /*3470*/  LDCU.64 UR6, c[0x4][URZ] ;  /* 0x01000000ff0677ac */ /* 0x000ea20008000a00 */
[----:B------:R-:W-:Y:S02]  /*3480*/  IMAD.SHL.U32 R6, R11, 0x100, RZ ;  /* 0x000001000b067824 */ /* 0x000fe400078e00ff */
[----:B------:R-:W-:Y:S01]  /*3490*/  HFMA2 R21, -RZ, RZ, 0, 0 ;  /* 0x00000000ff157431 */ /* 0x000fe200000001ff */
[----:B------:R-:W-:Y:S01]  /*34a0*/  BSSY.RECONVERGENT B1, `(.L_x_84) ;  /* 0x0000012000017945 */ /* 0x000fe20003800200 */
[----:B------:R-:W-:Y:S02]  /*34b0*/  IMAD.MOV.U32 R10, RZ, RZ, RZ ;  /* 0x000000ffff0a7224 */ /* 0x000fe400078e00ff */
[----:B------:R-:W-:Y:S01]  /*34c0*/  IMAD.MOV.U32 R8, RZ, RZ, RZ ;  /* 0x000000ffff087224 */ /* 0x000fe200078e00ff */
[----:B------:R-:W-:Y:S01]  /*34d0*/  LOP3.LUT R25, R6, 0x80000000, RZ, 0xfc, !PT ;  /* 0x8000000006197812 */ /* 0x000fe200078efcff */
[----:B0-----:R-:W-:Y:S01]  /*34e0*/  IMAD.MOV.U32 R5, RZ, RZ, R1 ;  /* 0x000000ffff057224 */ /* 0x001fe200078e0001 */
[----:B--2---:R-:W-:Y:S01]  /*34f0*/  MOV R12, UR6 ;  /* 0x00000006000c7c02 */ /* 0x004fe20008000f00 */
[----:B------:R-:W-:-:S07]  /*3500*/  IMAD.U32 R13, RZ, RZ, UR7 ;  /* 0x00000007ff0d7e24 */ /* 0x000fce000f8e00ff */
.L_x_85:
[----:B------:R0:W2:Y:S01]  /*3510*/  LDG.E.CONSTANT R6, desc[UR8][R12.64] ;  /* 0x000000080c067981 */ /* 0x0000a2000c1e9900 */
[----:B------:R-:W-:-:S04]  /*3520*/  IADD3 R8, PT, PT, R8, 0x1, RZ ;  /* 0x0000000108087810 */ /* 0x000fc80007ffe0ff */
[----:B------:R-:W-:Y:S02]  /*3530*/  ISETP.NE.AND P0, PT, R8, 0x6, PT ;  /* 0x000000060800780c */ /* 0x000fe40003f05270 */
[----:B0-----:R-:W-:-:S05]  /*3540*/  IADD3 R12, P2, PT, R12, 0x4, RZ ;  /* 0x000000040c0c7810 */ /* 0x001fca0007f5e0ff */
[----:B------:R-:W-:Y:S02]  /*3550*/  IMAD.X R13, RZ, RZ, R13, P2 ;  /* 0x000000ffff0d7224 */ /* 0x000fe400010e060d */
[----:B--2---:R-:W-:-:S03]  /*3560*/  IMAD.WIDE.U32 R6, R6, R25, RZ ;  /* 0x0000001906067225 */ /* 0x004fc600078e00ff */
[----:B------:R-:W-:-:S05]  /*3570*/  IADD3 R6, P1, PT, R6, R10, RZ ;  /* 0x0000000a06067210 */ /* 0x000fca0007f3e0ff */
[----:B------:R0:W-:Y:S01]  /*3580*/  STL [R5], R6 ;  /* 0x0000000605007387 */ /* 0x0001e20000100800 */
[----:B------:R-:W-:Y:S01]  /*3590*/  IMAD.X R10, R7, 0x1, R21, P1 ;  /* 0x00000001070a7824 */ /* 0x000fe200008e0615 */
[----:B0-----:R-:W-:Y:S01]  /*35a0*/  IADD3 R5, PT, PT, R5, 0x4, RZ ;  /* 0x0000000405057810 */ /* 0x001fe20007ffe0ff */
[----:B------:R-:W-:Y:S06]  /*35b0*/  @P0 BRA `(.L_x_85) ;  /* 0xfffffffc00d40947 */ /* 0x000fec000383ffff */
[----:B------:R-:W-:Y:S05]  /*35c0*/  BSYNC.RECONVERGENT B1 ;  /* 0x0000000000017941 */ /* 0x000fea0003800200 */
.L_x_84:
[----:B------:R-:W-:Y:S01]  /*35d0*/  SHF.R.U32.HI R8, RZ, 0x17, R11 ;  /* 0x00000017ff087819 */ /* 0x000fe2000001160b */
[----:B------:R0:W-:Y:S03]  /*35e0*/  STL [R1+0x18], R10 ;  /* 0x0000180a01007387 */ /* 0x0001e60000100800 */
[C---:B------:R-:W-:Y:S02]  /*35f0*/  LOP3.LUT R5, R8.reuse, 0xe0, RZ, 0xc0, !PT ;  /* 0x000000e008057812 */ /* 0x040fe400078ec0ff */
[----:B------:R-:W-:-:S03]  /*3600*/  LOP3.LUT P0, RZ, R8, 0x1f, RZ, 0xc0, !PT ;  /* 0x0000001f08ff7812 */ /* 0x000fc6000780c0ff */
[----:B------:R-:W-:-:S05]  /*3610*/  VIADD R5, R5, 0xffffff80 ;  /* 0xffffff8005057836 */ /* 0x000fca0000000000 */
[----:B------:R-:W-:-:S05]  /*3620*/  SHF.R.U32.HI R6, RZ, 0x5, R5 ;  /* 0x00000005ff067819 */ /* 0x000fca0000011605 */
[----:B------:R-:W-:-:S05]  /*3630*/  IMAD R20, R6, -0x4, R1 ;  /* 0xfffffffc06147824 */ /* 0x000fca00078e0201 */
[----:B------:R-:W2:Y:S04]  /*3640*/  LDL R5, [R20+0x18] ;  /* 0x0000180014057983 */ /* 0x000ea80000100800 */
[----:B------:R-:W2:Y:S04]  /*3650*/  LDL R6, [R20+0x14] ;  /* 0x0000140014067983 */ /* 0x000ea80000100800 */
[----:B------:R-:W3:Y:S01]  /*3660*/  @P0 LDL R7, [R20+0x10] ;  /* 0x0000100014070983 */ /* 0x000ee20000100800 */
[----:B------:R-:W-:Y:S01]  /*3670*/  LOP3.LUT R8, R8, 0x1f, RZ, 0xc0, !PT ;  /* 0x0000001f08087812 */ /* 0x000fe200078ec0ff */
[----:B------:R-:W-:Y:S01]  /*3680*/  UMOV UR6, 0x54442d19 ;  /* 0x54442d1900067882 */ /* 0x000fe20000000000 */
[----:B------:R-:W-:-:S02]  /*3690*/  UMOV UR7, 0x3bf921fb ;  /* 0x3bf921fb00077882 */ /* 0x000fc40000000000 */
[-C--:B--2---:R-:W-:Y:S02]  /*36a0*/  @P0 SHF.L.W.U32.HI R5, R6, R8.reuse, R5 ;  /* 0x0000000806050219 */ /* 0x084fe40000010e05 */
[----:B---3--:R-:W-:Y:S02]  /*36b0*/  @P0 SHF.L.W.U32.HI R6, R7, R8, R6 ;  /* 0x0000000807060219 */ /* 0x008fe40000010e06 */
[----:B------:R-:W-:Y:S02]  /*36c0*/  ISETP.GE.AND P0, PT, R11, RZ, PT ;  /* 0x000000ff0b00720c */ /* 0x000fe40003f06270 */
[C-C-:B------:R-:W-:Y:S01]  /*36d0*/  SHF.L.W.U32.HI R7, R6.reuse, 0x2, R5.reuse ;  /* 0x0000000206077819 */ /* 0x140fe20000010e05 */
[----:B------:R-:W-:Y:S01]  /*36e0*/  IMAD.SHL.U32 R6, R6, 0x4, RZ ;  /* 0x0000000406067824 */ /* 0x000fe200078e00ff */
[----:B0-----:R-:W-:Y:S02]  /*36f0*/  SHF.R.U32.HI R10, RZ, 0x1e, R5 ;  /* 0x0000001eff0a7819 */ /* 0x001fe40000011605 */
[----:B------:R-:W-:-:S02]  /*3700*/  SHF.R.S32.HI R8, RZ, 0x1f, R7 ;  /* 0x0000001fff087819 */ /* 0x000fc40000011407 */
[C---:B------:R-:W-:Y:S02]  /*3710*/  LOP3.LUT R5, R7.reuse, R11, RZ, 0x3c, !PT ;  /* 0x0000000b07057212 */ /* 0x040fe400078e3cff */
[C---:B------:R-:W-:Y:S02]  /*3720*/  LOP3.LUT R12, R8.reuse, R6, RZ, 0x3c, !PT ;  /* 0x00000006080c7212 */ /* 0x040fe400078e3cff */
[----:B------:R-:W-:Y:S02]  /*3730*/  LOP3.LUT R13, R8, R7, RZ, 0x3c, !PT ;  /* 0x00000007080d7212 */ /* 0x000fe400078e3cff */
[----:B------:R-:W-:Y:S02]  /*3740*/  LEA.HI R10, R7, R10, RZ, 0x1 ;  /* 0x0000000a070a7211 */ /* 0x000fe400078f08ff */
[----:B------:R-:W-:Y:S02]  /*3750*/  ISETP.GE.AND P1, PT, R5, RZ, PT ;  /* 0x000000ff0500720c */ /* 0x000fe40003f26270 */
[----:B------:R-:W0:Y:S01]  /*3760*/  I2F.F64.S64 R12, R12 ;  /* 0x0000000c000c7312 */ /* 0x000e220000301c00 */
[----:B------:R-:W-:-:S05]  /*3770*/  IADD3 R5, PT, PT, -R10, RZ, RZ ;  /* 0x000000ff0a057210 */ /* 0x000fca0007ffe1ff */
[----:B------:R-:W-:Y:S01]  /*3780*/  @!P0 IMAD.MOV.U32 R10, RZ, RZ, R5 ;  /* 0x000000ffff0a8224 */ /* 0x000fe200078e0005 */
[----:B0-----:R-:W-:-:S10]  /*3790*/  DMUL R20, R12, UR6 ;  /* 0x000000060c147c28 */ /* 0x001fd40008000000 */
[----:B------:R-:W0:Y:S02]  /*37a0*/  F2F.F32.F64 R20, R20 ;  /* 0x0000001400147310 */ /* 0x000e240000301000 */
[----:B0-----:R-:W-:-:S07]  /*37b0*/  FSEL R6, -R20, R20, !P1 ;  /* 0x0000001414067208 */ /* 0x001fce0004800100 */
.L_x_83:
[----:B------:R-:W-:Y:S05]  /*37c0*/  BSYNC.RECONVERGENT B0 ;  /* 0x0000000000007941 */ /* 0x000fea0003800200 */
.L_x_82:
[----:B------:R-:W-:Y:S01]  /*37d0*/  MOV R20, 0x37cbac00 ;  /* 0x37cbac0000147802 */ /* 0x000fe20000000f00 */
[----:B------:R-:W-:Y:S01]  /*37e0*/  FMUL R7, R6, R6 ;  /* 0x0000000606077220 */ /* 0x000fe20000400000 */
[C---:B------:R-:W-:Y:S01]  /*37f0*/  LOP3.LUT R8, R10.reuse, 0x1, RZ, 0xc0, !PT ;  /* 0x000000010a087812 */ /* 0x040fe200078ec0ff */
[----:B------:R-:W-:Y:S01]  /*3800*/  IMAD.MOV.U32 R21, RZ, RZ, 0x3c0885e4 ;  /* 0x3c0885e4ff157424 */ /* 0x000fe200078e00ff */
[----:B------:R-:W-:Y:S01]  /*3810*/  IADD3 R12, PT, PT, R10, 0x1, RZ ;  /* 0x000000010a0c7810 */ /* 0x000fe20007ffe0ff */
[----:B0-----:R-:W-:Y:S01]  /*3820*/  FFMA R5, R7, R20, -0.0013887860113754868507 ;  /* 0xbab607ed07057423 */ /* 0x001fe20000000014 */
[----:B------:R-:W-:Y:S01]  /*3830*/  ISETP.NE.U32.AND P0, PT, R8, 0x1, PT ;  /* 0x000000010800780c */ /* 0x000fe20003f05070 */
[----:B------:R-:W-:Y:S01]  /*3840*/  IMAD.MOV.U32 R25, RZ, RZ, 0x3e2aaaa8 ;  /* 0x3e2aaaa8ff197424 */ /* 0x000fe200078e00ff */
[----:B------:R-:W-:Y:S01]  /*3850*/  LOP3.LUT P1, RZ, R12, 0x2, RZ, 0xc0, !PT ;  /* 0x000000020cff7812 */ /* 0x000fe2000782c0ff */
[----:B------:R-:W-:Y:S01]  /*3860*/  BSSY.RECONVERGENT B0, `(.L_x_86) ;  /* 0x0000041000007945 */ /* 0x000fe20003800200 */
[----:B------:R-:W-:-:S02]  /*3870*/  FSEL R8, R5, -0.00019574658654164522886, P0 ;  /* 0xb94d415305087808 */ /* 0x000fc40000000000 */
[----:B------:R-:W-:Y:S02]  /*3880*/  FSEL R10, R21, 0.041666727513074874878, !P0 ;  /* 0x3d2aaabb150a7808 */ /* 0x000fe40004000000 */
[----:B------:R-:W-:Y:S02]  /*3890*/  FSEL R5, R6, 1, !P0 ;  /* 0x3f80000006057808 */ /* 0x000fe40004000000 */
[----:B------:R-:W-:Y:S01]  /*38a0*/  FSEL R13, -R25, -0.4999999701976776123, !P0 ;  /* 0xbeffffff190d7808 */ /* 0x000fe20004000100 */
[C---:B------:R-:W-:Y:S01]  /*38b0*/  FFMA R8, R7.reuse, R8, R10 ;  /* 0x0000000807087223 */ /* 0x040fe2000000000a */
[----:B------:R-:W-:Y:S01]  /*38c0*/  FSETP.GE.AND P0, PT, |R22|, 105615, PT ;  /* 0x47ce47801600780b */ /* 0x000fe20003f06200 */
[C---:B------:R-:W-:Y:S02]  /*38d0*/  FFMA R6, R7.reuse, R5, RZ ;  /* 0x0000000507067223 */ /* 0x040fe400000000ff */
[----:B------:R-:W-:-:S04]  /*38e0*/  FFMA R8, R7, R8, R13 ;  /* 0x0000000807087223 */ /* 0x000fc8000000000d */
[----:B------:R-:W-:-:S04]  /*38f0*/  FFMA R5, R6, R8, R5 ;  /* 0x0000000806057223 */ /* 0x000fc80000000005 */
[----:B------:R-:W-:Y:S02]  /*3900*/  @P1 FADD R5, RZ, -R5 ;  /* 0x80000005ff051221 */ /* 0x000fe40000000000 */
[----:B------:R-:W-:Y:S05]  /*3910*/  @!P0 BRA `(.L_x_87) ;  /* 0x0000000000d48947 */ /* 0x000fea0003800000 */
[----:B------:R-:W-:-:S13]  /*3920*/  FSETP.NEU.AND P0, PT, |R22|, +INF , PT ;  /* 0x7f8000001600780b */ /* 0x000fda0003f0d200 */
[----:B------:R-:W-:Y:S01]  /*3930*/  @!P0 FMUL R9, RZ, -R22 ;  /* 0x80000016ff098220 */ /* 0x000fe20000400000 */
[----:B------:R-:W-:Y:S01]  /*3940*/  @!P0 MOV R14, RZ ;  /* 0x000000ff000e8202 */ /* 0x000fe20000000f00 */
[----:B------:R-:W-:Y:S06]  /*3950*/  @!P0 BRA `(.L_x_87) ;  /* 0x0000000000c48947 */ /* 0x000fec0003800000 */
[----:B------:R-:W-:Y:S02]  /*3960*/  IMAD.SHL.U32 R6, R11, 0x100, RZ ;  /* 0x000001000b067824 */ /* 0x000fe400078e00ff */
[----:B------:R-:W-:Y:S01]  /*3970*/  HFMA2 R10, -RZ, RZ, 0, 0 ;  /* 0x00000000ff0a7431 */ /* 0x000fe200000001ff */
[----:B------:R-:W-:Y:S01]  /*3980*/  BSSY.RECONVERGENT B1, `(.L_x_88) ;  /* 0x000000f000017945 */ /* 0x000fe20003800200 */
[----:B------:R-:W-:Y:S01]  /*3990*/  IMAD.MOV.U32 R39, RZ, RZ, RZ ;  /* 0x000000ffff277224 */ /* 0x000fe200078e00ff */
[----:B------:R-:W-:Y:S02]  /*39a0*/  MOV R12, RZ ;  /* 0x000000ff000c7202 */ /* 0x000fe40000000f00 */
[----:B------:R-:W-:-:S07]  /*39b0*/  LOP3.LUT R43, R6, 0x80000000, RZ, 0xfc, !PT ;  /* 0x80000000062b7812 */ /* 0x000fce00078efcff */
.L_x_89:
[----:B0-----:R-:W0:Y:S02]  /*39c0*/  LDC.64 R8, c[0x4][RZ] ;  /* 0x01000000ff087b82 */ /* 0x001e240000000a00 */
[----:B0-----:R-:W-:-:S05]  /*39d0*/  IMAD.WIDE.U32 R8, R12, 0x4, R8 ;  /* 0x000000040c087825 */ /* 0x001fca00078e0008 */
[----:B------:R-:W2:Y:S01]  /*39e0*/  LDG.E.CONSTANT R6, desc[UR8][R8.64] ;  /* 0x0000000808067981 */ /* 0x000ea2000c1e9900 */
[C---:B------:R-:W-:Y:S01]  /*39f0*/  IMAD R13, R12.reuse, 0x4, R1 ;  /* 0x000000040c0d7824 */ /* 0x040fe200078e0201 */
[----:B------:R-:W-:-:S04]  /*3a00*/  IADD3 R12, PT, PT, R12, 0x1, RZ ;  /* 0x000000010c0c7810 */ /* 0x000fc80007ffe0ff */
[----:B------:R-:W-:Y:S01]  /*3a10*/  ISETP.NE.AND P0, PT, R12, 0x6, PT ;  /* 0x000000060c00780c */ /* 0x000fe20003f05270 */
[----:B--2---:R-:W-:-:S03]  /*3a20*/  IMAD.WIDE.U32 R6, R6, R43, RZ ;  /* 0x0000002b06067225 */ /* 0x004fc600078e00ff */
[----:B------:R-:W-:-:S05]  /*3a30*/  IADD3 R6, P1, PT, R6, R10, RZ ;  /* 0x0000000a06067210 */ /* 0x000fca0007f3e0ff */
[----:B------:R0:W-:Y:S01]  /*3a40*/  STL [R13], R6 ;  /* 0x000000060d007387 */ /* 0x0001e20000100800 */
[----:B------:R-:W-:-:S03]  /*3a50*/  IMAD.X R10, R7, 0x1, R39, P1 ;  /* 0x00000001070a7824 */ /* 0x000fc600008e0627 */
[----:B------:R-:W-:Y:S05]  /*3a60*/  @P0 BRA `(.L_x_89) ;  /* 0xfffffffc00d40947 */ /* 0x000fea000383ffff */
[----:B------:R-:W-:Y:S05]  /*3a70*/  BSYNC.RECONVERGENT B1 ;  /* 0x0000000000017941 */ /* 0x000fea0003800200 */
.L_x_88:
[----:B------:R-:W-:Y:S01]  /*3a80*/  SHF.R.U32.HI R9, RZ, 0x17, R11 ;  /* 0x00000017ff097819 */ /* 0x000fe2000001160b */
[----:B------:R2:W-:Y:S03]  /*3a90*/  STL [R1+0x18], R10 ;  /* 0x0000180a01007387 */ /* 0x0005e60000100800 */
[C---:B0-----:R-:W-:Y:S02]  /*3aa0*/  LOP3.LUT R6, R9.reuse, 0xe0, RZ, 0xc0, !PT ;  /* 0x000000e009067812 */ /* 0x041fe400078ec0ff */
[----:B------:R-:W-:Y:S02]  /*3ab0*/  LOP3.LUT P0, RZ, R9, 0x1f, RZ, 0xc0, !PT ;  /* 0x0000001f09ff7812 */ /* 0x000fe4000780c0ff */
[----:B------:R-:W-:-:S04]  /*3ac0*/  IADD3 R6, PT, PT, R6, -0x80, RZ ;  /* 0xffffff8006067810 */ /* 0x000fc80007ffe0ff */
[----:B------:R-:W-:-:S05]  /*3ad0*/  SHF.R.U32.HI R6, RZ, 0x5, R6 ;  /* 0x00000005ff067819 */ /* 0x000fca0000011606 */
[----:B------:R-:W-:-:S05]  /*3ae0*/  IMAD R14, R6, -0x4, R1 ;  /* 0xfffffffc060e7824 */ /* 0x000fca00078e0201 */
[----:B------:R-:W3:Y:S04]  /*3af0*/  LDL R6, [R14+0x18] ;  /* 0x000018000e067983 */ /* 0x000ee80000100800 */
[----:B------:R-:W3:Y:S04]  /*3b00*/  LDL R7, [R14+0x14] ;  /* 0x000014000e077983 */ /* 0x000ee80000100800 */
[----:B------:R-:W4:Y:S01]  /*3b10*/  @P0 LDL R8, [R14+0x10] ;  /* 0x000010000e080983 */ /* 0x000f220000100800 */
[----:B------:R-:W-:Y:S01]  /*3b20*/  LOP3.LUT R9, R9, 0x1f, RZ, 0xc0, !PT ;  /* 0x0000001f09097812 */ /* 0x000fe200078ec0ff */
[----:B------:R-:W-:Y:S01]  /*3b30*/  UMOV UR6, 0x54442d19 ;  /* 0x54442d1900067882 */ /* 0x000fe20000000000 */
[----:B------:R-:W-:Y:S01]  /*3b40*/  UMOV UR7, 0x3bf921fb ;  /* 0x3bf921fb00077882 */ /* 0x000fe20000000000 */
[----:B------:R-:W-:-:S02]  /*3b50*/  ISETP.GE.AND P1, PT, R11, RZ, PT ;  /* 0x000000ff0b00720c */ /* 0x000fc40003f26270 */
[-C--:B---3--:R-:W-:Y:S02]  /*3b60*/  @P0 SHF.L.W.U32.HI R6, R7, R9.reuse, R6 ;  /* 0x0000000907060219 */ /* 0x088fe40000010e06 */
[----:B----4-:R-:W-:-:S04]  /*3b70*/  @P0 SHF.L.W.U32.HI R7, R8, R9, R7 ;  /* 0x0000000908070219 */ /* 0x010fc80000010e07 */
[C---:B------:R-:W-:Y:S01]  /*3b80*/  SHF.L.W.U32.HI R8, R7.reuse, 0x2, R6 ;  /* 0x0000000207087819 */ /* 0x040fe20000010e06 */
[----:B------:R-:W-:-:S03]  /*3b90*/  IMAD.SHL.U32 R7, R7, 0x4, RZ ;  /* 0x0000000407077824 */ /* 0x000fc600078e00ff */
[----:B------:R-:W-:Y:S02]  /*3ba0*/  SHF.R.S32.HI R9, RZ, 0x1f, R8 ;  /* 0x0000001fff097819 */ /* 0x000fe40000011408 */
[----:B------:R-:W-:Y:S02]  /*3bb0*/  LOP3.LUT R11, R8, R11, RZ, 0x3c, !PT ;  /* 0x0000000b080b7212 */ /* 0x000fe400078e3cff */
[C---:B------:R-:W-:Y:S02]  /*3bc0*/  LOP3.LUT R12, R9.reuse, R7, RZ, 0x3c, !PT ;  /* 0x00000007090c7212 */ /* 0x040fe400078e3cff */
[----:B------:R-:W-:Y:S02]  /*3bd0*/  LOP3.LUT R13, R9, R8, RZ, 0x3c, !PT ;  /* 0x00000008090d7212 */ /* 0x000fe400078e3cff */
[----:B------:R-:W-:Y:S02]  /*3be0*/  SHF.R.U32.HI R7, RZ, 0x1e, R6 ;  /* 0x0000001eff077819 */ /* 0x000fe40000011606 */
[----:B------:R-:W-:-:S02]  /*3bf0*/  ISETP.GE.AND P0, PT, R11, RZ, PT ;  /* 0x000000ff0b00720c */ /* 0x000fc40003f06270 */
[----:B------:R-:W0:Y:S01]  /*3c00*/  I2F.F64.S64 R12, R12 ;  /* 0x0000000c000c7312 */ /* 0x000e220000301c00 */
[----:B------:R-:W-:-:S04]  /*3c10*/  LEA.HI R14, R8, R7, RZ, 0x1 ;  /* 0x00000007080e7211 */ /* 0x000fc800078f08ff */
[----:B------:R-:W-:-:S05]  /*3c20*/  IADD3 R6, PT, PT, -R14, RZ, RZ ;  /* 0x000000ff0e067210 */ /* 0x000fca0007ffe1ff */
[----:B------:R-:W-:Y:S01]  /*3c30*/  @!P1 IMAD.MOV.U32 R14, RZ, RZ, R6 ;  /* 0x000000ffff0e9224 */ /* 0x000fe200078e0006 */
[----:B0-----:R-:W-:-:S10]  /*3c40*/  DMUL R38, R12, UR6 ;  /* 0x000000060c267c28 */ /* 0x001fd40008000000 */
[----:B------:R-:W0:Y:S02]  /*3c50*/  F2F.F32.F64 R38, R38 ;  /* 0x0000002600267310 */ /* 0x000e240000301000 */
[----:B0-2---:R-:W-:-:S07]  /*3c60*/  FSEL R9, -R38, R38, !P0 ;  /* 0x0000002626097208 */ /* 0x005fce0004000100 */
.L_x_87:
[----:B------:R-:W-:Y:S05]  /*3c70*/  BSYNC.RECONVERGENT B0 ;  /* 0x0000000000007941 */ /* 0x000fea0003800200 */
.L_x_86:
[----:B------:R-:W-:Y:S01]  /*3c80*/  FMUL R7, R9, R9 ;  /* 0x0000000909077220 */ /* 0x000fe20000400000 */
[C---:B------:R-:W-:Y:S01]  /*3c90*/  LOP3.LUT R6, R14.reuse, 0x1, RZ, 0xc0, !PT ;  /* 0x000000010e067812 */ /* 0x040fe200078ec0ff */
[----:B------:R-:W-:Y:S01]  /*3ca0*/  BSSY.RECONVERGENT B0, `(.L_x_90) ;  /* 0x000010b000007945 */ /* 0x000fe20003800200 */
[----:B------:R-:W-:Y:S01]  /*3cb0*/  LOP3.LUT P1, RZ, R14, 0x2, RZ, 0xc0, !PT ;  /* 0x000000020eff7812 */ /* 0x000fe2000782c0ff */
[----:B------:R-:W-:Y:S01]  /*3cc0*/  FFMA R20, R7, R20, -0.0013887860113754868507 ;  /* 0xbab607ed07147423 */ /* 0x000fe20000000014 */
[----:B------:R-:W-:-:S04]  /*3cd0*/  ISETP.NE.U32.AND P0, PT, R6, 0x1, PT ;  /* 0x000000010600780c */ /* 0x000fc80003f05070 */
[----:B------:R-:W-:Y:S02]  /*3ce0*/  FSEL R8, R21, 0.041666727513074874878, P0 ;  /* 0x3d2aaabb15087808 */ /* 0x000fe40000000000 */
[----:B------:R-:W-:Y:S02]  /*3cf0*/  FSEL R20, R20, -0.00019574658654164522886, !P0 ;  /* 0xb94d415314147808 */ /* 0x000fe40004000000 */
[----:B------:R-:W-:Y:S02]  /*3d00*/  FSEL R6, R9, 1, P0 ;  /* 0x3f80000009067808 */ /* 0x000fe40000000000 */
[----:B------:R-:W-:Y:S01]  /*3d10*/  FSEL R25, -R25, -0.4999999701976776123, P0 ;  /* 0xbeffffff19197808 */ /* 0x000fe20000000100 */
[C---:B------:R-:W-:Y:S01]  /*3d20*/  FFMA R8, R7.reuse, R20, R8 ;  /* 0x0000001407087223 */ /* 0x040fe20000000008 */
[----:B-1----:R-:W-:Y:S01]  /*3d30*/  ISETP.GE.AND P0, PT, R4, RZ, PT ;  /* 0x000000ff0400720c */ /* 0x002fe20003f06270 */
[C---:B------:R-:W-:Y:S02]  /*3d40*/  FFMA R9, R7.reuse, R6, RZ ;  /* 0x0000000607097223 */ /* 0x040fe400000000ff */
[----:B------:R-:W-:-:S04]  /*3d50*/  FFMA R8, R7, R8, R25 ;  /* 0x0000000807087223 */ /* 0x000fc80000000019 */
[----:B------:R-:W-:-:S04]  /*3d60*/  FFMA R6, R9, R8, R6 ;  /* 0x0000000809067223 */ /* 0x000fc80000000006 */
[----:B------:R-:W-:Y:S02]  /*3d70*/  @P1 FADD R6, RZ, -R6 ;  /* 0x80000006ff061221 */ /* 0x000fe40000000000 */
[----:B------:R-:W-:Y:S05]  /*3d80*/  @!P0 BRA `(.L_x_91) ;  /* 0x0000000c00f08947 */ /* 0x000fea0003800000 */
[----:B------:R-:W0:Y:S01]  /*3d90*/  LDCU.128 UR12, c[0x0][0x3a0] ;  /* 0x00007400ff0c77ac */ /* 0x000e220008000c00 */
[C---:B------:R-:W-:Y:S01]  /*3da0*/  IADD3 R14, PT, PT, R15.reuse, -R4, RZ ;  /* 0x800000040f0e7210 */ /* 0x040fe20007ffe0ff */
[----:B------:R-:W-:Y:S01]  /*3db0*/  FMUL R46, R0, R19 ;  /* 0x00000013002e7220 */ /* 0x000fe20000400000 */
[----:B------:R-:W-:Y:S01]  /*3dc0*/  IADD3 R8, PT, PT, -R4, 0x1, RZ ;  /* 0x0000000104087810 */ /* 0x000fe20007ffe1ff */
[----:B------:R-:W1:Y:S01]  /*3dd0*/  LDCU UR5, c[0x0][0x3b0] ;  /* 0x00007600ff0577ac */ /* 0x000e620008000800 */
[C---:B------:R-:W-:Y:S01]  /*3de0*/  IADD3 R26, PT, PT, R14.reuse, 0x2, RZ ;  /* 0x000000020e1a7810 */ /* 0x040fe20007ffe0ff */
[----:B------:R-:W2:Y:S01]  /*3df0*/  I2F.F64.U32 R44, R14 ;  /* 0x0000000e002c7312 */ /* 0x000ea20000201800 */
[-C--:B------:R-:W-:Y:S01]  /*3e00*/  ISETP.GE.AND P3, PT, R14, R3.reuse, PT ;  /* 0x000000030e00720c */ /* 0x080fe20003f66270 */
[----:B------:R-:W-:Y:S01]  /*3e10*/  IMAD.IADD R50, R15, 0x1, R8 ;  /* 0x000000010f327824 */ /* 0x000fe200078e0208 */
[----:B------:R-:W-:Y:S01]  /*3e20*/  ISETP.GE.AND P1, PT, R26, R3, PT ;  /* 0x000000031a00720c */ /* 0x000fe20003f26270 */
[----:B------:R-:W-:Y:S01]  /*3e30*/  IMAD.MOV R7, RZ, RZ, -R4 ;  /* 0x000000ffff077224 */ /* 0x000fe200078e0a04 */
[----:B------:R-:W-:-:S02]  /*3e40*/  ISETP.LT.OR P3, PT, R14, RZ, P3 ;  /* 0x000000ff0e00720c */ /* 0x000fc40001f61670 */
[----:B------:R-:W-:Y:S01]  /*3e50*/  ISETP.GE.AND P2, PT, R50, R3, PT ;  /* 0x000000033200720c */ /* 0x000fe20003f46270 */
[----:B------:R-:W3:Y:S01]  /*3e60*/  I2F.F64.U32 R38, R26 ;  /* 0x0000001a00267312 */ /* 0x000ee20000201800 */
[----:B------:R-:W-:Y:S02]  /*3e70*/  ISETP.LT.OR P1, PT, R26, RZ, P1 ;  /* 0x000000ff1a00720c */ /* 0x000fe40000f21670 */
[----:B------:R-:W-:Y:S02]  /*3e80*/  ISETP.LT.OR P2, PT, R50, RZ, P2 ;  /* 0x000000ff3200720c */ /* 0x000fe40001741670 */
[----:B------:R-:W-:Y:S01]  /*3e90*/  IADD3 R9, PT, PT, -R4, 0x3, RZ ;  /* 0x0000000304097810 */ /* 0x000fe20007ffe1ff */
[----:B--2---:R-:W-:Y:S02]  /*3ea0*/  DADD R44, R44, 0.5 ;  /* 0x3fe000002c2c7429 */ /* 0x004fe40000000000 */
[----:B------:R-:W2:Y:S01]  /*3eb0*/  I2F.F64.U32 R42, R50 ;  /* 0x00000032002a7312 */ /* 0x000ea20000201800 */
[----:B---3--:R-:W-:-:S07]  /*3ec0*/  DADD R38, R38, 0.5 ;  /* 0x3fe0000026267429 */ /* 0x008fce0000000000 */
[----:B0-----:R-:W0:Y:S01]  /*3ed0*/  F2F.F64.F32 R10, UR12 ;  /* 0x0000000c000a7d10 */ /* 0x001e220008201800 */
[----:B--2---:R-:W-:-:S07]  /*3ee0*/  DADD R42, R42, 0.5 ;  /* 0x3fe000002a2a7429 */ /* 0x004fce0000000000 */
[----:B------:R-:W-:Y:S01]  /*3ef0*/  F2F.F64.F32 R12, UR14 ;  /* 0x0000000e000c7d10 */ /* 0x000fe20008201800 */
[----:B0-----:R-:W-:-:S07]  /*3f00*/  DMUL R38, R10, R38 ;  /* 0x000000260a267228 */ /* 0x001fce0000000000 */
[----:B-1----:R-:W0:Y:S01]  /*3f10*/  F2F.F64.F32 R20, UR5 ;  /* 0x0000000500147d10 */ /* 0x002e220008201800 */
[C---:B------:R-:W-:Y:S02]  /*3f20*/  DMUL R44, R10.reuse, R44 ;  /* 0x0000002c0a2c7228 */ /* 0x040fe40000000000 */
[----:B------:R-:W-:-:S05]  /*3f30*/  DMUL R42, R10, R42 ;  /* 0x0000002a0a2a7228 */ /* 0x000fca0000000000 */
[----:B------:R-:W1:Y:S01]  /*3f40*/  F2F.F64.F32 R46, R46 ;  /* 0x0000002e002e7310 */ /* 0x000e620000201800 */
[C-C-:B0-----:R-:W-:Y:S02]  /*3f50*/  DFMA R52, R20.reuse, R38, R12.reuse ;  /* 0x000000261434722b */ /* 0x141fe4000000000c */
[----:B------:R-:W-:-:S05]  /*3f60*/  DFMA R48, R20, R44, R12 ;  /* 0x0000002c1430722b */ /* 0x000fca000000000c */
[----:B------:R-:W-:Y:S01]  /*3f70*/  F2F.F64.F32 R38, UR13 ;  /* 0x0000000d00267d10 */ /* 0x000fe20008201800 */
[----:B------:R-:W-:Y:S01]  /*3f80*/  DFMA R42, R20, R42, R12 ;  /* 0x0000002a142a722b */ /* 0x000fe2000000000c */
[----:B------:R-:W-:Y:S01]  /*3f90*/  FMUL R44, R2, R19 ;  /* 0x00000013022c7220 */ /* 0x000fe20000400000 */
[----:B-1----:R-:W-:-:S05]  /*3fa0*/  DMUL R46, R46, 0.5 ;  /* 0x3fe000002e2e7828 */ /* 0x002fca0000000000 */
[----:B------:R-:W0:Y:S08]  /*3fb0*/  F2F.F32.F64 R52, R52 ;  /* 0x0000003400347310 */ /* 0x000e300000301000 */
[----:B------:R-:W1:Y:S01]  /*3fc0*/  F2F.F32.F64 R48, R48 ;  /* 0x0000003000307310 */ /* 0x000e620000301000 */
[----:B0-----:R-:W-:-:S07]  /*3fd0*/  FADD R53, -R41, R52 ;  /* 0x0000003429357221 */ /* 0x001fce0000000100 */
[----:B------:R-:W0:Y:S01]  /*3fe0*/  F2F.F32.F64 R54, R42 ;  /* 0x0000002a00367310 */ /* 0x000e220000301000 */
[-C--:B------:R-:W-:Y:S01]  /*3ff0*/  FMUL R52, R5, R53.reuse ;  /* 0x0000003505347220 */ /* 0x080fe20000400000 */
[----:B------:R-:W-:Y:S01]  /*4000*/  FMUL R53, R6, R53 ;  /* 0x0000003506357220 */ /* 0x000fe20000400000 */
[----:B-1----:R-:W-:-:S05]  /*4010*/  FADD R48, -R41, R48 ;  /* 0x0000003029307221 */ /* 0x002fca0000000100 */
[----:B------:R-:W1:Y:S01]  /*4020*/  F2F.F64.F32 R44, R44 ;  /* 0x0000002c002c7310 */ /* 0x000e620000201800 */
[-C--:B------:R-:W-:Y:S01]  /*4030*/  FMUL R14, R5, R48.reuse ;  /* 0x00000030050e7220 */ /* 0x080fe20000400000 */
[----:B------:R-:W-:Y:S01]  /*4040*/  FMUL R19, R6, R48 ;  /* 0x0000003006137220 */ /* 0x000fe20000400000 */
[----:B0-----:R-:W-:-:S05]  /*4050*/  FADD R54, -R41, R54 ;  /* 0x0000003629367221 */ /* 0x001fca0000000100 */
[----:B------:R-:W0:Y:S01]  /*4060*/  F2F.F64.F32 R42, UR15 ;  /* 0x0000000f002a7d10 */ /* 0x000e220008201800 */
[-C--:B------:R-:W-:Y:S01]  /*4070*/  FMUL R25, R5, R54.reuse ;  /* 0x0000003605197220 */ /* 0x080fe20000400000 */
[----:B------:R-:W-:Y:S01]  /*4080*/  FMUL R26, R6, R54 ;  /* 0x00000036061a7220 */ /* 0x000fe20000400000 */
[----:B-1----:R-:W-:-:S11]  /*4090*/  DMUL R44, R44, 0.5 ;  /* 0x3fe000002c2c7828 */ /* 0x002fd60000000000 */
.L_x_109:
[----:B------:R-:W-:Y:S01]  /*40a0*/  IADD3 R50, PT, PT, R16, R7, RZ ;  /* 0x0000000710327210 */ /* 0x000fe20007ffe0ff */
[----:B-1----:R-:W1:Y:S01]  /*40b0*/  LDCU.64 UR6, c[0x0][0x390] ;  /* 0x00007200ff0677ac */ /* 0x002e620008000a00 */
[----:B------:R-:W-:Y:S01]  /*40c0*/  BSSY.RECONVERGENT B1, `(.L_x_92) ;  /* 0x0000023000017945 */ /* 0x000fe20003800200 */
[----:B------:R-:W-:Y:S01]  /*40d0*/  ISETP.NE.AND P6, PT, R7, R4, PT ;  /* 0x000000040700720c */ /* 0x000fe20003fc5270 */
[----:B0-234-:R-:W2:Y:S02]  /*40e0*/  I2F.F64.U32 R48, R50 ;  /* 0x0000003200307312 */ /* 0x01dea40000201800 */
[----:B--2---:R-:W-:Y:S01]  /*40f0*/  DADD R48, R48, 0.5 ;  /* 0x3fe0000030307429 */ /* 0x004fe20000000000 */
[----:B-1----:R-:W-:Y:S01]  /*4100*/  ISETP.GE.AND P0, PT, R50, UR6, PT ;  /* 0x0000000632007c0c */ /* 0x002fe2000bf06270 */
[----:B------:R-:W-:-:S03]  /*4110*/  IMAD.U32 R3, RZ, RZ, UR7 ;  /* 0x00000007ff037e24 */ /* 0x000fc6000f8e00ff */
[C---:B------:R-:W-:Y:S01]  /*4120*/  ISETP.LT.OR P0, PT, R50.reuse, RZ, P0 ;  /* 0x000000ff3200720c */ /* 0x040fe20000701670 */
[----:B------:R-:W-:Y:S01]  /*4130*/  IMAD R56, R50, R3, RZ ;  /* 0x0000000332387224 */ /* 0x000fe200078e02ff */
[----:B------:R-:W-:Y:S01]  /*4140*/  LOP3.LUT R50, R4, 0x1, RZ, 0xc0, !PT ;  /* 0x0000000104327812 */ /* 0x000fe200078ec0ff */
[----:B------:R-:W-:Y:S01]  /*4150*/  DMUL R48, R38, R48 ;  /* 0x0000003026307228 */ /* 0x000fe20000000000 */
[----:B------:R-:W-:Y:S02]  /*4160*/  PLOP3.LUT P4, PT, P3, P0, PT, 0xf8, 0x8f ;  /* 0x00000000008f781c */ /* 0x000fe40001f81f70 */
[----:B------:R-:W-:-:S04]  /*4170*/  IADD3 R54, P5, PT, R56, R27, RZ ;  /* 0x0000001b38367210 */ /* 0x000fc80007fbe0ff */
[----:B------:R-:W-:Y:S01]  /*4180*/  LEA.HI.X.SX32 R55, R56, R23, 0x1, P5 ;  /* 0x0000001738377211 */ /* 0x000fe200028f0eff */
[----:B0-----:R-:W-:Y:S01]  /*4190*/  DFMA R48, R20, R48, R42 ;  /* 0x000000301430722b */ /* 0x001fe2000000002a */
[----:B------:R-:W-:-:S09]  /*41a0*/  ISETP.NE.U32.AND P5, PT, R50, 0x1, PT ;  /* 0x000000013200780c */ /* 0x000fd20003fa5070 */
[----:B------:R-:W0:Y:S02]  /*41b0*/  F2F.F32.F64 R49, R48 ;  /* 0x0000003000317310 */ /* 0x000e240000301000 */
[----:B0-----:R-:W-:-:S04]  /*41c0*/  FADD R49, -R40, R49 ;  /* 0x0000003128317221 */ /* 0x001fc80000000100 */
[-C--:B------:R-:W-:Y:S01]  /*41d0*/  FMUL R56, R6, R49.reuse ;  /* 0x0000003106387220 */ /* 0x080fe20000400000 */
[----:B------:R-:W-:Y:S01]  /*41e0*/  FMUL R57, R5, R49 ;  /* 0x0000003105397220 */ /* 0x000fe20000400000 */
[----:B------:R-:W-:Y:S06]  /*41f0*/  @P4 BRA `(.L_x_93) ;  /* 0x00000000003c4947 */ /* 0x000fec0003800000 */
[----:B------:R-:W-:Y:S01]  /*4200*/  FADD R48, R19, R57 ;  /* 0x0000003913307221 */ /* 0x000fe20000000000 */
[----:B------:R-:W-:-:S05]  /*4210*/  FADD R50, R14, -R56 ;  /* 0x800000380e327221 */ /* 0x000fca0000000000 */
[----:B------:R-:W0:Y:S08]  /*4220*/  F2F.F64.F32 R48, |R48| ;  /* 0x4000003000307310 */ /* 0x000e300000201800 */
[----:B------:R-:W1:Y:S01]  /*4230*/  F2F.F64.F32 R50, |R50| ;  /* 0x4000003200327310 */ /* 0x000e620000201800 */
[----:B0-----:R-:W-:-:S06]  /*4240*/  DSETP.GE.AND P4, PT, R46, R48, PT ;  /* 0x000000302e00722a */ /* 0x001fcc0003f86000 */
[----:B-1----:R-:W-:-:S14]  /*4250*/  DSETP.LTU.OR P4, PT, R44, R50, !P4 ;  /* 0x000000322c00722a */ /* 0x002fdc0006789400 */
[----:B------:R-:W-:Y:S05]  /*4260*/  @P4 BRA `(.L_x_93) ;  /* 0x0000000000204947 */ /* 0x000fea0003800000 */
[----:B------:R-:W0:Y:S01]  /*4270*/  LDCU.64 UR6, c[0x0][0x3e0] ;  /* 0x00007c00ff0677ac */ /* 0x000e220008000a00 */
[----:B------:R-:W-:Y:S02]  /*4280*/  IADD3 R49, PT, PT, R15, -R4, RZ ;  /* 0x800000040f317210 */ /* 0x000fe40007ffe0ff */
[----:B------:R-:W-:Y:S02]  /*4290*/  MOV R51, 0x3f800000 ;  /* 0x3f80000000337802 */ /* 0x000fe40000000f00 */
[----:B------:R-:W-:-:S05]  /*42a0*/  IADD3 R49, P4, PT, R49, R54, RZ ;  /* 0x0000003631317210 */ /* 0x000fca0007f9e0ff */
[----:B------:R-:W-:Y:S01]  /*42b0*/  IMAD.X R50, RZ, RZ, R55, P4 ;  /* 0x000000ffff327224 */ /* 0x000fe200020e0637 */
[----:B0-----:R-:W-:-:S04]  /*42c0*/  LEA R48, P4, R49, UR6, 0x2 ;  /* 0x0000000631307c11 */ /* 0x001fc8000f8810ff */
[----:B------:R-:W-:-:S05]  /*42d0*/  LEA.HI.X R49, R49, UR7, R50, 0x2, P4 ;  /* 0x0000000731317c11 */ /* 0x000fca000a0f1432 */
[----:B------:R0:W5:Y:S04]  /*42e0*/  ATOMG.E.EXCH.STRONG.GPU PT, RZ, desc[UR8][R48.64], R51 ;  /* 0x8000003330ff79a8 */ /* 0x000168000c1ef108 */
.L_x_93:
[----:B------:R-:W-:Y:S05]  /*42f0*/  BSYNC.RECONVERGENT B1 ;  /* 0x0000000000017941 */ /* 0x000fea0003800200 */
.L_x_92:
[----:B------:R-:W-:Y:S01]  /*4300*/  BSSY.RECONVERGENT B1, `(.L_x_94) ;  /* 0x000002d000017945 */ /* 0x000fe20003800200 */
[----:B------:R-:W-:Y:S01]  /*4310*/  IMAD.MOV.U32 R50, RZ, RZ, R8 ;  /* 0x000000ffff327224 */ /* 0x000fe200078e0008 */
[----:B------:R-:W-:Y:S02]  /*4320*/  IADD3 R7, PT, PT, R7, 0x1, RZ ;  /* 0x0000000107077810 */ /* 0x000fe40007ffe0ff */
[----:B------:R-:W-:Y:S05]  /*4330*/  @P5 BRA `(.L_x_95) ;  /* 0x0000000000a45947 */ /* 0x000fea0003800000 */
[----:B------:R-:W-:Y:S01]  /*4340*/  PLOP3.LUT P4, PT, P2, P0, PT, 0xf8, 0x8f ;  /* 0x00000000008f781c */ /* 0x000fe20001781f70 */
[----:B------:R-:W-:Y:S01]  /*4350*/  BSSY.RECONVERGENT B2, `(.L_x_96) ;  /* 0x0000012000027945 */ /* 0x000fe20003800200 */
[----:B------:R-:W-:-:S11]  /*4360*/  PLOP3.LUT P5, PT, P1, P0, PT, 0xf8, 0x8f ;  /* 0x00000000008f781c */ /* 0x000fd60000fa1f70 */
[----:B------:R-:W-:Y:S05]  /*4370*/  @P4 BRA `(.L_x_97) ;  /* 0x00000000003c4947 */ /* 0x000fea0003800000 */
[----:B0-----:R-:W-:Y:S01]  /*4380*/  FADD R48, R26, R57 ;  /* 0x000000391a307221 */ /* 0x001fe20000000000 */
[----:B------:R-:W-:-:S05]  /*4390*/  FADD R50, R25, -R56 ;  /* 0x8000003819327221 */ /* 0x000fca0000000000 */
[----:B------:R-:W0:Y:S08]  /*43a0*/  F2F.F64.F32 R48, |R48| ;  /* 0x4000003000307310 */ /* 0x000e300000201800 */
[----:B------:R-:W1:Y:S01]  /*43b0*/  F2F.F64.F32 R50, |R50| ;  /* 0x4000003200327310 */ /* 0x000e620000201800 */
[----:B0-----:R-:W-:-:S06]  /*43c0*/  DSETP.GE.AND P4, PT, R46, R48, PT ;  /* 0x000000302e00722a */ /* 0x001fcc0003f86000 */
[----:B-1----:R-:W-:-:S14]  /*43d0*/  DSETP.LTU.OR P4, PT, R44, R50, !P4 ;  /* 0x000000322c00722a */ /* 0x002fdc0006789400 */
[----:B------:R-:W-:Y:S05]  /*43e0*/  @P4 BRA `(.L_x_97) ;  /* 0x0000000000204947 */ /* 0x000fea0003800000 */
[----:B------:R-:W0:Y:S01]  /*43f0*/  LDCU.64 UR6, c[0x0][0x3e0] ;  /* 0x00007c00ff0677ac */ /* 0x000e220008000a00 */
[----:B------:R-:W-:Y:S02]  /*4400*/  IMAD.IADD R49, R15, 0x1, R8 ;  /* 0x000000010f317824 */ /* 0x000fe400078e0208 */
[----:B------:R-:W-:-:S03]  /*4410*/  IMAD.MOV.U32 R51, RZ, RZ, 0x3f800000 ;  /* 0x3f800000ff337424 */ /* 0x000fc600078e00ff */
[----:B------:R-:W-:-:S04]  /*4420*/  IADD3 R49, P4, PT, R49, R54, RZ ;  /* 0x0000003631317210 */ /* 0x000fc80007f9e0ff */
[----:B------:R-:W-:Y:S02]  /*4430*/  IADD3.X R50, PT, PT, RZ, R55, RZ, P4, !PT ;  /* 0x00000037ff327210 */ /* 0x000fe400027fe4ff */
[----:B0-----:R-:W-:-:S04]  /*4440*/  LEA R48, P4, R49, UR6, 0x2 ;  /* 0x0000000631307c11 */ /* 0x001fc8000f8810ff */
[----:B------:R-:W-:-:S05]  /*4450*/  LEA.HI.X R49, R49, UR7, R50, 0x2, P4 ;  /* 0x0000000731317c11 */ /* 0x000fca000a0f1432 */
[----:B------:R1:W5:Y:S04]  /*4460*/  ATOMG.E.EXCH.STRONG.GPU PT, RZ, desc[UR8][R48.64], R51 ;  /* 0x8000003330ff79a8 */ /* 0x000368000c1ef108 */
.L_x_97:
[----:B------:R-:W-:Y:S05]  /*4470*/  BSYNC.RECONVERGENT B2 ;  /* 0x0000000000027941 */ /* 0x000fea0003800200 */
.L_x_96:
[----:B------:R-:W-:Y:S01]  /*4480*/  MOV R50, R9 ;  /* 0x0000000900327202 */ /* 0x000fe20000000f00 */
[----:B------:R-:W-:Y:S06]  /*4490*/  @P5 BRA `(.L_x_95) ;  /* 0x00000000004c5947 */ /* 0x000fec0003800000 */
[----:B01----:R-:W-:Y:S01]  /*44a0*/  FADD R48, R52, -R56 ;  /* 0x8000003834307221 */ /* 0x003fe20000000000 */
[----:B------:R-:W-:-:S05]  /*44b0*/  IMAD.MOV.U32 R50, RZ, RZ, R9 ;  /* 0x000000ffff327224 */ /* 0x000fca00078e0009 */
[----:B------:R-:W0:Y:S02]  /*44c0*/  F2F.F64.F32 R48, |R48| ;  /* 0x4000003000307310 */ /* 0x000e240000201800 */
[----:B0-----:R-:W-:-:S14]  /*44d0*/  DSETP.GE.AND P4, PT, R44, R48, PT ;  /* 0x000000302c00722a */ /* 0x001fdc0003f86000 */
[----:B------:R-:W-:Y:S05]  /*44e0*/  @!P4 BRA `(.L_x_95) ;  /* 0x000000000038c947 */ /* 0x000fea0003800000 */
[----:B------:R-:W-:Y:S01]  /*44f0*/  FADD R48, R53, R57 ;  /* 0x0000003935307221 */ /* 0x000fe20000000000 */
[----:B------:R-:W-:-:S05]  /*4500*/  MOV R50, R9 ;  /* 0x0000000900327202 */ /* 0x000fca0000000f00 */
[----:B------:R-:W0:Y:S02]  /*4510*/  F2F.F64.F32 R48, |R48| ;  /* 0x4000003000307310 */ /* 0x000e240000201800 */
[----:B0-----:R-:W-:-:S14]  /*4520*/  DSETP.GE.AND P4, PT, R46, R48, PT ;  /* 0x000000302e00722a */ /* 0x001fdc0003f86000 */
[----:B------:R-:W-:Y:S05]  /*4530*/  @!P4 BRA `(.L_x_95) ;  /* 0x000000000024c947 */ /* 0x000fea0003800000 */
[----:B------:R-:W0:Y:S01]  /*4540*/  LDCU.64 UR6, c[0x0][0x3e0] ;  /* 0x00007c00ff0677ac */ /* 0x000e220008000a00 */
[----:B------:R-:W-:Y:S02]  /*4550*/  IADD3 R49, PT, PT, R15, 0x2, -R4 ;  /* 0x000000020f317810 */ /* 0x000fe40007ffe804 */
[----:B------:R-:W-:Y:S02]  /*4560*/  MOV R51, 0x3f800000 ;  /* 0x3f80000000337802 */ /* 0x000fe40000000f00 */
[----:B------:R-:W-:-:S05]  /*4570*/  IADD3 R49, P4, PT, R49, R54, RZ ;  /* 0x0000003631317210 */ /* 0x000fca0007f9e0ff */
[----:B------:R-:W-:Y:S01]  /*4580*/  IMAD.X R50, RZ, RZ, R55, P4 ;  /* 0x000000ffff327224 */ /* 0x000fe200020e0637 */
[----:B0-----:R-:W-:-:S04]  /*4590*/  LEA R48, P4, R49, UR6, 0x2 ;  /* 0x0000000631307c11 */ /* 0x001fc8000f8810ff */
[----:B------:R-:W-:-:S05]  /*45a0*/  LEA.HI.X R49, R49, UR7, R50, 0x2, P4 ;  /* 0x0000000731317c11 */ /* 0x000fca000a0f1432 */
[----:B------:R2:W5:Y:S01]  /*45b0*/  ATOMG.E.EXCH.STRONG.GPU PT, RZ, desc[UR8][R48.64], R51 ;  /* 0x8000003330ff79a8 */ /* 0x000562000c1ef108 */
[----:B------:R-:W-:-:S07]  /*45c0*/  IMAD.MOV.U32 R50, RZ, RZ, R9 ;  /* 0x000000ffff327224 */ /* 0x000fce00078e0009 */
.L_x_95:
[----:B------:R-:W-:Y:S05]  /*45d0*/  BSYNC.RECONVERGENT B1 ;  /* 0x0000000000017941 */ /* 0x000fea0003800200 */
.L_x_94:
[----:B------:R-:W-:Y:S01]  /*45e0*/  ISETP.GE.U32.AND P4, PT, R4, 0x2, PT ;  /* 0x000000020400780c */ /* 0x000fe20003f86070 */
[----:B------:R-:W-:-:S12]  /*45f0*/  BSSY.RECONVERGENT B1, `(.L_x_98) ;  /* 0x0000074000017945 */ /* 0x000fd80003800200 */
[----:B------:R-:W-:Y:S05]  /*4600*/  @!P4 BRA `(.L_x_99) ;  /* 0x0000000400c8c947 */ /* 0x000fea0003800000 */
[----:B------:R-:W3:Y:S01]  /*4610*/  LDC R3, c[0x0][0x394] ;  /* 0x0000e500ff037b82 */ /* 0x000ee20000000800 */
[----:B------:R-:W-:Y:S02]  /*4620*/  IADD3 R58, PT, PT, -R4, R50, RZ ;  /* 0x00000032043a7210 */ /* 0x000fe40007ffe1ff */
[----:B------:R-:W-:-:S07]  /*4630*/  IADD3 R59, PT, PT, R15, 0x1, R50 ;  /* 0x000000010f3b7810 */ /* 0x000fce0007ffe032 */
.L_x_108:
[C---:B------:R-:W-:Y:S01]  /*4640*/  VIADD R60, R59.reuse, 0xffffffff ;  /* 0xffffffff3b3c7836 */ /* 0x040fe20000000000 */
[----:B------:R-:W-:Y:S01]  /*4650*/  BSSY.RECONVERGENT B2, `(.L_x_100) ;  /* 0x000001c000027945 */ /* 0x000fe20003800200 */
[----:B------:R-:W-:-:S03]  /*4660*/  IADD3 R61, PT, PT, R59, 0x1, RZ ;  /* 0x000000013b3d7810 */ /* 0x000fc60007ffe0ff */
[----:B---3--:R-:W-:-:S04]  /*4670*/  ISETP.GE.AND P4, PT, R60, R3, PT ;  /* 0x000000033c00720c */ /* 0x008fc80003f86270 */
[----:B------:R-:W-:Y:S02]  /*4680*/  ISETP.LT.OR P5, PT, R60, RZ, P4 ;  /* 0x000000ff3c00720c */ /* 0x000fe400027a1670 */
[C---:B------:R-:W-:Y:S02]  /*4690*/  ISETP.GE.AND P4, PT, R59.reuse, R3, PT ;  /* 0x000000033b00720c */ /* 0x040fe40003f86270 */
[----:B------:R-:W-:Y:S02]  /*46a0*/  PLOP3.LUT P5, PT, P5, P0, PT, 0xf8, 0x8f ;  /* 0x00000000008f781c */ /* 0x000fe40002fa1f70 */
[----:B------:R-:W-:-:S11]  /*46b0*/  ISETP.LT.OR P4, PT, R59, RZ, P4 ;  /* 0x000000ff3b00720c */ /* 0x000fd60002781670 */
[----:B----4-:R-:W-:Y:S05]  /*46c0*/  @P5 BRA `(.L_x_101) ;  /* 0x0000000000505947 */ /* 0x010fea0003800000 */
[----:B------:R-:W3:Y:S02]  /*46d0*/  I2F.F64.U32 R62, R60 ;  /* 0x0000003c003e7312 */ /* 0x000ee40000201800 */
[----:B---3--:R-:W-:-:S08]  /*46e0*/  DADD R62, R62, 0.5 ;  /* 0x3fe000003e3e7429 */ /* 0x008fd00000000000 */
[----:B------:R-:W-:-:S08]  /*46f0*/  DMUL R62, R10, R62 ;  /* 0x0000003e0a3e7228 */ /* 0x000fd00000000000 */
[----:B------:R-:W-:-:S10]  /*4700*/  DFMA R62, R20, R62, R12 ;  /* 0x0000003e143e722b */ /* 0x000fd4000000000c */
[----:B------:R-:W3:Y:S02]  /*4710*/  F2F.F32.F64 R62, R62 ;  /* 0x0000003e003e7310 */ /* 0x000ee40000301000 */
[----:B---3--:R-:W-:-:S04]  /*4720*/  FADD R50, -R41, R62 ;  /* 0x0000003e29327221 */ /* 0x008fc80000000100 */
[-C--:B012---:R-:W-:Y:S01]  /*4730*/  FFMA R48, R6, R50.reuse, R57 ;  /* 0x0000003206307223 */ /* 0x087fe20000000039 */
[----:B------:R-:W-:-:S05]  /*4740*/  FFMA R50, R5, R50, -R56 ;  /* 0x0000003205327223 */ /* 0x000fca0000000838 */
[----:B------:R-:W0:Y:S08]  /*4750*/  F2F.F64.F32 R48, |R48| ;  /* 0x4000003000307310 */ /* 0x000e300000201800 */
[----:B------:R-:W1:Y:S01]  /*4760*/  F2F.F64.F32 R50, |R50| ;  /* 0x4000003200327310 */ /* 0x000e620000201800 */
[----:B0-----:R-:W-:-:S06]  /*4770*/  DSETP.GE.AND P5, PT, R46, R48, PT ;  /* 0x000000302e00722a */ /* 0x001fcc0003fa6000 */
[----:B-1----:R-:W-:-:S14]  /*4780*/  DSETP.LTU.OR P5, PT, R44, R50, !P5 ;  /* 0x000000322c00722a */ /* 0x002fdc0006fa9400 */
[----:B------:R-:W-:Y:S05]  /*4790*/  @P5 BRA `(.L_x_101) ;  /* 0x00000000001c5947 */ /* 0x000fea0003800000 */
[----:B------:R-:W0:Y:S01]  /*47a0*/  LDCU.64 UR6, c[0x0][0x3e0] ;  /* 0x00007c00ff0677ac */ /* 0x000e220008000a00 */
[----:B------:R-:W-:Y:S02]  /*47b0*/  IADD3 R60, P5, PT, R60, R54, RZ ;  /* 0x000000363c3c7210 */ /* 0x000fe40007fbe0ff */
[----:B------:R-:W-:-:S03]  /*47c0*/  MOV R51, 0x3f800000 ;  /* 0x3f80000000337802 */ /* 0x000fc60000000f00 */
[----:B------:R-:W-:Y:S01]  /*47d0*/  IMAD.X R49, RZ, RZ, R55, P5 ;  /* 0x000000ffff317224 */ /* 0x000fe200028e0637 */
[----:B0-----:R-:W-:-:S04]  /*47e0*/  LEA R48, P5, R60, UR6, 0x2 ;  /* 0x000000063c307c11 */ /* 0x001fc8000f8a10ff */
[----:B------:R-:W-:-:S05]  /*47f0*/  LEA.HI.X R49, R60, UR7, R49, 0x2, P5 ;  /* 0x000000073c317c11 */ /* 0x000fca000a8f1431 */
[----:B------:R3:W5:Y:S04]  /*4800*/  ATOMG.E.EXCH.STRONG.GPU PT, RZ, desc[UR8][R48.64], R51 ;  /* 0x8000003330ff79a8 */ /* 0x000768000c1ef108 */
.L_x_101:
[----:B------:R-:W-:Y:S05]  /*4810*/  BSYNC.RECONVERGENT B2 ;  /* 0x0000000000027941 */ /* 0x000fea0003800200 */
.L_x_100:
[----:B------:R-:W-:Y:S01]  /*4820*/  PLOP3.LUT P4, PT, P4, P0, PT, 0xf8, 0x8f ;  /* 0x00000000008f781c */ /* 0x000fe20002781f70 */
[----:B------:R-:W-:Y:S01]  /*4830*/  BSSY.RECONVERGENT B2, `(.L_x_102) ;  /* 0x0000019000027945 */ /* 0x000fe20003800200 */
[----:B------:R-:W-:Y:S01]  /*4840*/  ISETP.GE.AND P5, PT, R61, R3, PT ;  /* 0x000000033d00720c */ /* 0x000fe20003fa6270 */
[----:B------:R-:W-:-:S03]  /*4850*/  VIADD R60, R59, 0x2 ;  /* 0x000000023b3c7836 */ /* 0x000fc60000000000 */
[----:B------:R-:W-:-:S07]  /*4860*/  ISETP.LT.OR P5, PT, R61, RZ, P5 ;  /* 0x000000ff3d00720c */ /* 0x000fce0002fa1670 */
[----:B------:R-:W-:Y:S06]  /*4870*/  @P4 BRA `(.L_x_103) ;  /* 0x0000000000504947 */ /* 0x000fec0003800000 */
[----:B------:R-:W4:Y:S02]  /*4880*/  I2F.F64.U32 R62, R59 ;  /* 0x0000003b003e7312 */ /* 0x000f240000201800 */
[----:B----4-:R-:W-:-:S08]  /*4890*/  DADD R62, R62, 0.5 ;  /* 0x3fe000003e3e7429 */ /* 0x010fd00000000000 */
[----:B------:R-:W-:-:S08]  /*48a0*/  DMUL R62, R10, R62 ;  /* 0x0000003e0a3e7228 */ /* 0x000fd00000000000 */
[----:B------:R-:W-:-:S10]  /*48b0*/  DFMA R62, R20, R62, R12 ;  /* 0x0000003e143e722b */ /* 0x000fd4000000000c */
[----:B------:R-:W4:Y:S02]  /*48c0*/  F2F.F32.F64 R62, R62 ;  /* 0x0000003e003e7310 */ /* 0x000f240000301000 */
[----:B----4-:R-:W-:-:S04]  /*48d0*/  FADD R50, -R41, R62 ;  /* 0x0000003e29327221 */ /* 0x010fc80000000100 */
[-C--:B0123--:R-:W-:Y:S01]  /*48e0*/  FFMA R48, R6, R50.reuse, R57 ;  /* 0x0000003206307223 */ /* 0x08ffe20000000039 */
[----:B------:R-:W-:-:S05]  /*48f0*/  FFMA R50, R5, R50, -R56 ;  /* 0x0000003205327223 */ /* 0x000fca0000000838 */
[----:B------:R-:W0:Y:S08]  /*4900*/  F2F.F64.F32 R48, |R48| ;  /* 0x4000003000307310 */ /* 0x000e300000201800 */
[----:B------:R-:W1:Y:S01]  /*4910*/  F2F.F64.F32 R50, |R50| ;  /* 0x4000003200327310 */ /* 0x000e620000201800 */
[----:B0-----:R-:W-:-:S06]  /*4920*/  DSETP.GE.AND P4, PT, R46, R48, PT ;  /* 0x000000302e00722a */ /* 0x001fcc0003f86000 */
[----:B-1----:R-:W-:-:S14]  /*4930*/  DSETP.LTU.OR P4, PT, R44, R50, !P4 ;  /* 0x000000322c00722a */ /* 0x002fdc0006789400 */
[----:B------:R-:W-:Y:S05]  /*4940*/  @P4 BRA `(.L_x_103) ;  /* 0x00000000001c4947 */ /* 0x000fea0003800000 */
[----:B------:R-:W0:Y:S01]  /*4950*/  LDCU.64 UR6, c[0x0][0x3e0] ;  /* 0x00007c00ff0677ac */ /* 0x000e220008000a00 */
[----:B------:R-:W-:Y:S01]  /*4960*/  IADD3 R49, P4, PT, R59, R54, RZ ;  /* 0x000000363b317210 */ /* 0x000fe20007f9e0ff */
[----:B------:R-:W-:-:S03]  /*4970*/  IMAD.MOV.U32 R51, RZ, RZ, 0x3f800000 ;  /* 0x3f800000ff337424 */ /* 0x000fc600078e00ff */
[----:B------:R-:W-:Y:S02]  /*4980*/  IADD3.X R50, PT, PT, RZ, R55, RZ, P4, !PT ;  /* 0x00000037ff327210 */ /* 0x000fe400027fe4ff */
[----:B0-----:R-:W-:-:S04]  /*4990*/  LEA R48, P4, R49, UR6, 0x2 ;  /* 0x0000000631307c11 */ /* 0x001fc8000f8810ff */
[----:B------:R-:W-:-:S05]  /*49a0*/  LEA.HI.X R49, R49, UR7, R50, 0x2, P4 ;  /* 0x0000000731317c11 */ /* 0x000fca000a0f1432 */
[----:B------:R4:W5:Y:S04]  /*49b0*/  ATOMG.E.EXCH.STRONG.GPU PT, RZ, desc[UR8][R48.64], R51 ;  /* 0x8000003330ff79a8 */ /* 0x000968000c1ef108 */
.L_x_103:
[----:B------:R-:W-:Y:S05]  /*49c0*/  BSYNC.RECONVERGENT B2 ;  /* 0x0000000000027941 */ /* 0x000fea0003800200 */
.L_x_102:
[----:B------:R-:W-:Y:S01]  /*49d0*/  PLOP3.LUT P5, PT, P5, P0, PT, 0xf8, 0x8f ;  /* 0x00000000008f781c */ /* 0x000fe20002fa1f70 */
[----:B------:R-:W-:Y:S01]  /*49e0*/  BSSY.RECONVERGENT B2, `(.L_x_104) ;  /* 0x0000019000027945 */ /* 0x000fe20003800200 */
[----:B------:R-:W-:Y:S02]  /*49f0*/  ISETP.GE.AND P4, PT, R60, R3, PT ;  /* 0x000000033c00720c */ /* 0x000fe40003f86270 */
[----:B------:R-:W-:Y:S02]  /*4a00*/  IADD3 R58, PT, PT, R58, 0x4, RZ ;  /* 0x000000043a3a7810 */ /* 0x000fe40007ffe0ff */
[----:B------:R-:W-:-:S07]  /*4a10*/  ISETP.LT.OR P4, PT, R60, RZ, P4 ;  /* 0x000000ff3c00720c */ /* 0x000fce0002781670 */
[----:B------:R-:W-:Y:S06]  /*4a20*/  @P5 BRA `(.L_x_105) ;  /* 0x0000000000505947 */ /* 0x000fec0003800000 */
[----:B------:R-:W0:Y:S02]  /*4a30*/  I2F.F64.U32 R62, R61 ;  /* 0x0000003d003e7312 */ /* 0x000e240000201800 */
[----:B0-----:R-:W-:-:S08]  /*4a40*/  DADD R62, R62, 0.5 ;  /* 0x3fe000003e3e7429 */ /* 0x001fd00000000000 */
[----:B------:R-:W-:-:S08]  /*4a50*/  DMUL R62, R10, R62 ;  /* 0x0000003e0a3e7228 */ /* 0x000fd00000000000 */
[----:B------:R-:W-:-:S10]  /*4a60*/  DFMA R62, R20, R62, R12 ;  /* 0x0000003e143e722b */ /* 0x000fd4000000000c */
[----:B------:R-:W0:Y:S02]  /*4a70*/  F2F.F32.F64 R62, R62 ;  /* 0x0000003e003e7310 */ /* 0x000e240000301000 */
[----:B0-----:R-:W-:-:S04]  /*4a80*/  FADD R50, -R41, R62 ;  /* 0x0000003e29327221 */ /* 0x001fc80000000100 */
[-C--:B-1234-:R-:W-:Y:S01]  /*4a90*/  FFMA R48, R6, R50.reuse, R57 ;  /* 0x0000003206307223 */ /* 0x09efe20000000039 */
        /* <DEDUP_REMOVED lines=13> */
.L_x_105:
[----:B------:R-:W-:Y:S05]  /*4b70*/  BSYNC.RECONVERGENT B2 ;  /* 0x0000000000027941 */ /* 0x000fea0003800200 */
.L_x_104:
[----:B------:R-:W-:Y:S01]  /*4b80*/  PLOP3.LUT P4, PT, P4, P0, PT, 0xf8, 0x8f ;  /* 0x00000000008f781c */ /* 0x000fe20002781f70 */
[----:B------:R-:W-:Y:S01]  /*4b90*/  BSSY.RECONVERGENT B2, `(.L_x_106) ;  /* 0x0000017000027945 */ /* 0x000fe20003800200 */
[----:B------:R-:W-:-:S11]  /*4ba0*/  ISETP.NE.AND P5, PT, R58, 0x1, PT ;  /* 0x000000013a00780c */ /* 0x000fd60003fa5270 */
[----:B------:R-:W-:Y:S05]  /*4bb0*/  @P4 BRA `(.L_x_107) ;  /* 0x0000000000504947 */ /* 0x000fea0003800000 */
        /* <DEDUP_REMOVED lines=20> */
.L_x_107:
[----:B------:R-:W-:Y:S05]  /*4d00*/  BSYNC.RECONVERGENT B2 ;  /* 0x0000000000027941 */ /* 0x000fea0003800200 */
.L_x_106:
[----:B------:R-:W-:Y:S01]  /*4d10*/  VIADD R59, R59, 0x4 ;  /* 0x000000043b3b7836 */ /* 0x000fe20000000000 */
[----:B------:R-:W-:Y:S06]  /*4d20*/  @P5 BRA `(.L_x_108) ;  /* 0xfffffff800445947 */ /* 0x000fec000383ffff */
.L_x_99:
[----:B------:R-:W-:Y:S05]  /*4d30*/  BSYNC.RECONVERGENT B1 ;  /* 0x0000000000017941 */ /* 0x000fea0003800200 */
.L_x_98:
[----:B------:R-:W-:Y:S05]  /*4d40*/  @P6 BRA `(.L_x_109) ;  /* 0xfffffff000d46947 */ /* 0x000fea000383ffff */
.L_x_91:
[----:B------:R-:W-:Y:S05]  /*4d50*/  BSYNC.RECONVERGENT B0 ;  /* 0x0000000000007941 */ /* 0x000fea0003800200 */
.L_x_90:
[----:B------:R-:W-:Y:S01]  /*4d60*/  MOV R19, 0x1 ;  /* 0x0000000100137802 */ /* 0x000fe20000000f00 */
[----:B------:R-:W0:Y:S04]  /*4d70*/  LDCU UR5, c[0x0][0x388] ;  /* 0x00007100ff0577ac */ /* 0x000e280008000800 */
[----:B------:R-:W0:Y:S02]  /*4d80*/  ATOMG.E.ADD.STRONG.GPU PT, R33, desc[UR8][R32.64+-0x4], R19 ;  /* 0xfffffc13202179a8 */ /* 0x000e2400081ef108 */
[----:B0-----:R-:W-:-:S13]  /*4d90*/  ISETP.GE.AND P0, PT, R33, UR5, PT ;  /* 0x0000000521007c0c */ /* 0x001fda000bf06270 */
[----:B------:R-:W-:Y:S05]  /*4da0*/  @P0 EXIT ;  /* 0x000000000000094d */ /* 0x000fea0003800000 */
[----:B------:R-:W0:Y:S01]  /*4db0*/  LDCU.64 UR6, c[0x0][0x3e8] ;  /* 0x00007d00ff0677ac */ /* 0x000e220008000a00 */
[----:B------:R-:W1:Y:S01]  /*4dc0*/  LDC R10, c[0x0][0x398] ;  /* 0x0000e600ff0a7b82 */ /* 0x000e620000000800 */
[----:B------:R-:W-:Y:S01]  /*4dd0*/  IADD3 R8, P0, P1, R33, UR10, R28 ;  /* 0x0000000a21087c10 */ /* 0x000fe2000f91e01c */
[----:B------:R-:W-:Y:S01]  /*4de0*/  FMUL R11, R22, 0.63661974668502807617 ;  /* 0x3f22f983160b7820 */ /* 0x000fe20000400000 */
[----:B------:R-:W2:Y:S01]  /*4df0*/  LDCU.128 UR12, c[0x0][0x3f0] ;  /* 0x00007e00ff0c77ac */ /* 0x000ea20008000c00 */
[----:B------:R-:W-:Y:S01]  /*4e00*/  SHF.R.S32.HI R5, RZ, 0x1f, R33 ;  /* 0x0000001fff057819 */ /* 0x000fe20000011421 */
[----:B------:R-:W-:Y:S01]  /*4e10*/  IMAD R3, R16, R3, R15 ;  /* 0x0000000310037224 */ /* 0x000fe200078e020f */
[----:B------:R-:W-:Y:S01]  /*4e20*/  I2FP.F32.U32 R6, R16 ;  /* 0x0000001000067245 */ /* 0x000fe20000201000 */
[----:B------:R-:W-:Y:S01]  /*4e30*/  IMAD.SHL.U32 R12, R8, 0x4, RZ ;  /* 0x00000004080c7824 */ /* 0x000fe200078e00ff */
[----:B------:R-:W-:Y:S01]  /*4e40*/  IADD3.X R7, PT, PT, R5, UR4, R24, P0, P1 ;  /* 0x0000000405077c10 */ /* 0x000fe200087e2418 */
[----:B------:R-:W3:Y:S01]  /*4e50*/  F2I.NTZ R14, R11 ;  /* 0x0000000b000e7305 */ /* 0x000ee20000203100 */
[----:B------:R-:W-:Y:S01]  /*4e60*/  I2FP.F32.U32 R5, R15 ;  /* 0x0000000f00057245 */ /* 0x000fe20000201000 */
[----:B------:R-:W-:Y:S01]  /*4e70*/  FADD R17, -R6, R17 ;  /* 0x0000001106117221 */ /* 0x000fe20000000100 */
[----:B------:R-:W-:Y:S01]  /*4e80*/  SHF.L.U64.HI R8, R8, 0x2, R7 ;  /* 0x0000000208087819 */ /* 0x000fe20000010207 */
[----:B------:R-:W-:Y:S02]  /*4e90*/  BSSY.RECONVERGENT B0, `(.L_x_110) ;  /* 0x0000053000007945 */ /* 0x000fe40003800200 */
[----:B------:R-:W-:Y:S01]  /*4ea0*/  FADD R15, -R5, R18 ;  /* 0x00000012050f7221 */ /* 0x000fe20000000100 */
[----:B0-----:R-:W-:-:S04]  /*4eb0*/  IADD3 R4, P0, PT, R12, UR6, RZ ;  /* 0x000000060c047c10 */ /* 0x001fc8000ff1e0ff */
[----:B------:R-:W-:Y:S02]  /*4ec0*/  IADD3.X R5, PT, PT, R8, UR7, RZ, P0, !PT ;  /* 0x0000000708057c10 */ /* 0x000fe400087fe4ff */
[C---:B--2---:R-:W-:Y:S01]  /*4ed0*/  IADD3 R6, P0, PT, R12.reuse, UR12, RZ ;  /* 0x0000000c0c067c10 */ /* 0x044fe2000ff1e0ff */
[----:B-1----:R-:W-:Y:S01]  /*4ee0*/  IMAD R9, R33, R10, RZ ;  /* 0x0000000a21097224 */ /* 0x002fe200078e02ff */
[----:B------:R-:W-:Y:S01]  /*4ef0*/  IADD3 R12, P1, PT, R12, UR14, RZ ;  /* 0x0000000e0c0c7c10 */ /* 0x000fe2000ff3e0ff */
[----:B------:R0:W-:Y:S01]  /*4f00*/  STG.E desc[UR8][R4.64], R3 ;  /* 0x0000000304007986 */ /* 0x0001e2000c101908 */
[C---:B------:R-:W-:Y:S02]  /*4f10*/  IADD3.X R7, PT, PT, R8.reuse, UR13, RZ, P0, !PT ;  /* 0x0000000d08077c10 */ /* 0x040fe400087fe4ff */
[----:B------:R-:W-:Y:S01]  /*4f20*/  IADD3.X R13, PT, PT, R8, UR15, RZ, P1, !PT ;  /* 0x0000000f080d7c10 */ /* 0x000fe20008ffe4ff */
[----:B------:R-:W-:Y:S01]  /*4f30*/  IMAD.WIDE R8, R9, 0x4, R34 ;  /* 0x0000000409087825 */ /* 0x000fe200078e0222 */
[----:B---3--:R-:W-:Y:S01]  /*4f40*/  I2FP.F32.S32 R11, R14 ;  /* 0x0000000e000b7245 */ /* 0x008fe20000201400 */
[----:B------:R-:W-:Y:S01]  /*4f50*/  STG.E desc[UR8][R6.64], R19 ;  /* 0x0000001306007986 */ /* 0x000fe2000c101908 */
[----:B------:R-:W-:-:S03]  /*4f60*/  FSETP.GE.AND P0, PT, |R22|, 105615, PT ;  /* 0x47ce47801600780b */ /* 0x000fc60003f06200 */
[----:B------:R1:W-:Y:S01]  /*4f70*/  STG.E desc[UR8][R12.64], R29 ;  /* 0x0000001d0c007986 */ /* 0x0003e2000c101908 */
[----:B0-----:R-:W-:-:S03]  /*4f80*/  FFMA R4, R11, -1.5707962512969970703, R22 ;  /* 0xbfc90fda0b047823 */ /* 0x001fc60000000016 */
[----:B------:R0:W-:Y:S01]  /*4f90*/  STG.E desc[UR8][R8.64], R15 ;  /* 0x0000000f08007986 */ /* 0x0001e2000c101908 */
[----:B------:R-:W-:-:S03]  /*4fa0*/  FFMA R4, R11, -7.5497894158615963534e-08, R4 ;  /* 0xb3a221680b047823 */ /* 0x000fc60000000004 */
[----:B------:R0:W-:Y:S01]  /*4fb0*/  STG.E desc[UR8][R8.64+0x4], R17 ;  /* 0x0000041108007986 */ /* 0x0001e2000c101908 */
[----:B------:R-:W-:-:S03]  /*4fc0*/  FFMA R11, R11, -5.3903029534742383927e-15, R4 ;  /* 0xa7c234c50b0b7823 */ /* 0x000fc60000000004 */
[----:B------:R0:W-:Y:S01]  /*4fd0*/  STG.E desc[UR8][R8.64+0x8], R37 ;  /* 0x0000082508007986 */ /* 0x0001e2000c101908 */
[----:B-1----:R-:W-:Y:S01]  /*4fe0*/  MOV R12, R14 ;  /* 0x0000000e000c7202 */ /* 0x002fe20000000f00 */
[----:B------:R-:W-:Y:S02]  /*4ff0*/  IMAD.MOV.U32 R4, RZ, RZ, R11 ;  /* 0x000000ffff047224 */ /* 0x000fe400078e000b */
[----:B------:R0:W-:Y:S04]  /*5000*/  STG.E desc[UR8][R8.64+0xc], R2 ;  /* 0x00000c0208007986 */ /* 0x0001e8000c101908 */
[----:B------:R0:W-:Y:S04]  /*5010*/  STG.E desc[UR8][R8.64+0x10], R0 ;  /* 0x0000100008007986 */ /* 0x0001e8000c101908 */
[----:B------:R0:W-:Y:S01]  /*5020*/  STG.E desc[UR8][R8.64+0x14], R36 ;  /* 0x0000142408007986 */ /* 0x0001e2000c101908 */
[----:B------:R-:W-:Y:S05]  /*5030*/  @!P0 BRA `(.L_x_111) ;  /* 0x0000000000e08947 */ /* 0x000fea0003800000 */
[----:B------:R-:W-:-:S13]  /*5040*/  FSETP.NEU.AND P0, PT, |R22|, +INF , PT ;  /* 0x7f8000001600780b */ /* 0x000fda0003f0d200 */
[----:B------:R-:W-:Y:S01]  /*5050*/  @!P0 FMUL R4, RZ, R22 ;  /* 0x00000016ff048220 */ /* 0x000fe20000400000 */
[----:B------:R-:W-:Y:S01]  /*5060*/  @!P0 MOV R14, RZ ;  /* 0x000000ff000e8202 */ /* 0x000fe20000000f00 */
[----:B------:R-:W-:Y:S06]  /*5070*/  @!P0 BRA `(.L_x_111) ;  /* 0x0000000000d08947 */ /* 0x000fec0003800000 */
[----:B------:R-:W1:Y:S01]  /*5080*/  LDCU.64 UR6, c[0x4][URZ] ;  /* 0x01000000ff0677ac */ /* 0x000e620008000a00 */
[----:B0-----:R-:W-:Y:S02]  /*5090*/  IMAD.SHL.U32 R2, R22, 0x100, RZ ;  /* 0x0000010016027824 */ /* 0x001fe400078e00ff */
[----:B------:R-:W-:Y:S01]  /*50a0*/  HFMA2 R15, -RZ, RZ, 0, 0 ;  /* 0x00000000ff0f7431 */ /* 0x000fe200000001ff */
[----:B------:R-:W-:Y:S01]  /*50b0*/  BSSY.RECONVERGENT B1, `(.L_x_112) ;  /* 0x0000011000017945 */ /* 0x000fe20003800200 */
[----:B------:R-:W-:Y:S01]  /*50c0*/  CS2R R4, SRZ ;  /* 0x0000000000047805 */ /* 0x000fe2000001ff00 */
[----:B------:R-:W-:Y:S01]  /*50d0*/  IMAD.MOV.U32 R0, RZ, RZ, R1 ;  /* 0x000000ffff007224 */ /* 0x000fe200078e0001 */
[----:B------:R-:W-:Y:S02]  /*50e0*/  LOP3.LUT R17, R2, 0x80000000, RZ, 0xfc, !PT ;  /* 0x8000000002117812 */ /* 0x000fe400078efcff */
[----:B-1----:R-:W-:Y:S01]  /*50f0*/  MOV R6, UR6 ;  /* 0x0000000600067c02 */ /* 0x002fe20008000f00 */
[----:B------:R-:W-:-:S07]  /*5100*/  IMAD.U32 R7, RZ, RZ, UR7 ;  /* 0x00000007ff077e24 */ /* 0x000fce000f8e00ff */
.L_x_113:
[----:B------:R0:W2:Y:S01]  /*5110*/  LDG.E.CONSTANT R2, desc[UR8][R6.64] ;  /* 0x0000000806027981 */ /* 0x0000a2000c1e9900 */
[----:B------:R-:W-:-:S04]  /*5120*/  IADD3 R5, PT, PT, R5, 0x1, RZ ;  /* 0x0000000105057810 */ /* 0x000fc80007ffe0ff */
[----:B------:R-:W-:Y:S02]  /*5130*/  ISETP.NE.AND P0, PT, R5, 0x6, PT ;  /* 0x000000060500780c */ /* 0x000fe40003f05270 */
[----:B0-----:R-:W-:-:S04]  /*5140*/  IADD3 R6, P2, PT, R6, 0x4, RZ ;  /* 0x0000000406067810 */ /* 0x001fc80007f5e0ff */
[----:B------:R-:W-:Y:S01]  /*5150*/  IADD3.X R7, PT, PT, RZ, R7, RZ, P2, !PT ;  /* 0x00000007ff077210 */ /* 0x000fe200017fe4ff */
[----:B--2---:R-:W-:-:S03]  /*5160*/  IMAD.WIDE.U32 R2, R2, R17, RZ ;  /* 0x0000001102027225 */ /* 0x004fc600078e00ff */
[----:B------:R-:W-:-:S05]  /*5170*/  IADD3 R13, P1, PT, R2, R4, RZ ;  /* 0x00000004020d7210 */ /* 0x000fca0007f3e0ff */
[----:B------:R0:W-:Y:S01]  /*5180*/  STL [R0], R13 ;  /* 0x0000000d00007387 */ /* 0x0001e20000100800 */
[----:B------:R-:W-:Y:S02]  /*5190*/  IMAD.X R4, R3, 0x1, R15, P1 ;  /* 0x0000000103047824 */ /* 0x000fe400008e060f */
[----:B0-----:R-:W-:Y:S01]  /*51a0*/  VIADD R0, R0, 0x4 ;  /* 0x0000000400007836 */ /* 0x001fe20000000000 */
[----:B------:R-:W-:Y:S06]  /*51b0*/  @P0 BRA `(.L_x_113) ;  /* 0xfffffffc00d40947 */ /* 0x000fec000383ffff */
[----:B------:R-:W-:Y:S05]  /*51c0*/  BSYNC.RECONVERGENT B1 ;  /* 0x0000000000017941 */ /* 0x000fea0003800200 */
.L_x_112:
[----:B------:R-:W-:Y:S01]  /*51d0*/  SHF.R.U32.HI R5, RZ, 0x17, R22 ;  /* 0x00000017ff057819 */ /* 0x000fe20000011616 */
[----:B------:R0:W-:Y:S03]  /*51e0*/  STL [R1+0x18], R4 ;  /* 0x0000180401007387 */ /* 0x0001e60000100800 */
[C---:B------:R-:W-:Y:S02]  /*51f0*/  LOP3.LUT R0, R5.reuse, 0xe0, RZ, 0xc0, !PT ;  /* 0x000000e005007812 */ /* 0x040fe400078ec0ff */
[----:B------:R-:W-:Y:S02]  /*5200*/  LOP3.LUT P0, RZ, R5, 0x1f, RZ, 0xc0, !PT ;  /* 0x0000001f05ff7812 */ /* 0x000fe4000780c0ff */
[----:B------:R-:W-:-:S04]  /*5210*/  IADD3 R0, PT, PT, R0, -0x80, RZ ;  /* 0xffffff8000007810 */ /* 0x000fc80007ffe0ff */
        /* <DEDUP_REMOVED lines=13> */
[----:B------:R-:W-:Y:S02]  /*52f0*/  SHF.R.U32.HI R0, RZ, 0x1e, R0 ;  /* 0x0000001eff007819 */ /* 0x000fe40000011600 */
[----:B------:R-:W-:-:S02]  /*5300*/  SHF.R.S32.HI R2, RZ, 0x1f, R5 ;  /* 0x0000001fff027819 */ /* 0x000fc40000011405 */
[C---:B------:R-:W-:Y:S02]  /*5310*/  LEA.HI R14, R5.reuse, R0, RZ, 0x1 ;  /* 0x00000000050e7211 */ /* 0x040fe400078f08ff */
[C---:B------:R-:W-:Y:S02]  /*5320*/  LOP3.LUT R6, R2.reuse, R3, RZ, 0x3c, !PT ;  /* 0x0000000302067212 */ /* 0x040fe400078e3cff */
[----:B------:R-:W-:Y:S02]  /*5330*/  LOP3.LUT R7, R2, R5, RZ, 0x3c, !PT ;  /* 0x0000000502077212 */ /* 0x000fe400078e3cff */
[----:B0-----:R-:W-:Y:S02]  /*5340*/  LOP3.LUT R4, R5, R22, RZ, 0x3c, !PT ;  /* 0x0000001605047212 */ /* 0x001fe400078e3cff */
[----:B------:R-:W-:Y:S02]  /*5350*/  IADD3 R0, PT, PT, -R14, RZ, RZ ;  /* 0x000000ff0e007210 */ /* 0x000fe40007ffe1ff */
[----:B------:R-:W0:Y:S01]  /*5360*/  I2F.F64.S64 R6, R6 ;  /* 0x0000000600067312 */ /* 0x000e220000301c00 */
[----:B------:R-:W-:-:S02]  /*5370*/  ISETP.GE.AND P1, PT, R4, RZ, PT ;  /* 0x000000ff0400720c */ /* 0x000fc40003f26270 */
[----:B------:R-:W-:Y:S01]  /*5380*/  @!P0 IMAD.MOV.U32 R14, RZ, RZ, R0 ;  /* 0x000000ffff0e8224 */ /* 0x000fe200078e0000 */
[----:B0-----:R-:W-:-:S10]  /*5390*/  DMUL R2, R6, UR6 ;  /* 0x0000000606027c28 */ /* 0x001fd40008000000 */
[----:B------:R-:W0:Y:S02]  /*53a0*/  F2F.F32.F64 R2, R2 ;  /* 0x0000000200027310 */ /* 0x000e240000301000 */
[----:B0-----:R-:W-:-:S07]  /*53b0*/  FSEL R4, -R2, R2, !P1 ;  /* 0x0000000202047208 */ /* 0x001fce0004800100 */
.L_x_111:
[----:B------:R-:W-:Y:S05]  /*53c0*/  BSYNC.RECONVERGENT B0 ;  /* 0x0000000000007941 */ /* 0x000fea0003800200 */
.L_x_110:
[----:B------:R-:W-:Y:S01]  /*53d0*/  MOV R16, 0x37cbac00 ;  /* 0x37cbac0000107802 */ /* 0x000fe20000000f00 */
[----:B------:R-:W-:Y:S01]  /*53e0*/  FMUL R3, R4, R4 ;  /* 0x0000000404037220 */ /* 0x000fe20000400000 */
[----:B0-----:R-:W-:Y:S01]  /*53f0*/  LOP3.LUT R2, R14, 0x1, RZ, 0xc0, !PT ;  /* 0x000000010e027812 */ /* 0x001fe200078ec0ff */
[----:B------:R-:W-:Y:S01]  /*5400*/  IMAD.MOV.U32 R6, RZ, RZ, 0x3d2aaabb ;  /* 0x3d2aaabbff067424 */ /* 0x000fe200078e00ff */
[----:B------:R-:W-:Y:S01]  /*5410*/  MOV R7, 0x3effffff ;  /* 0x3effffff00077802 */ /* 0x000fe20000000f00 */
[----:B------:R-:W-:Y:S01]  /*5420*/  FFMA R0, R3, R16, -0.0013887860113754868507 ;  /* 0xbab607ed03007423 */ /* 0x000fe20000000010 */
[----:B------:R-:W-:Y:S01]  /*5430*/  ISETP.NE.U32.AND P0, PT, R2, 0x1, PT ;  /* 0x000000010200780c */ /* 0x000fe20003f05070 */
[----:B------:R-:W-:Y:S01]  /*5440*/  BSSY.RECONVERGENT B0, `(.L_x_114) ;  /* 0x0000046000007945 */ /* 0x000fe20003800200 */
[----:B------:R-:W-:Y:S02]  /*5450*/  LOP3.LUT P1, RZ, R14, 0x2, RZ, 0xc0, !PT ;  /* 0x000000020eff7812 */ /* 0x000fe4000782c0ff */
[----:B------:R-:W-:-:S02]  /*5460*/  FSEL R2, R0, -0.00019574658654164522886, !P0 ;  /* 0xb94d415300027808 */ /* 0x000fc40004000000 */
[----:B------:R-:W-:Y:S02]  /*5470*/  FSEL R6, R6, 0.0083327032625675201416, !P0 ;  /* 0x3c0885e406067808 */ /* 0x000fe40004000000 */
[----:B------:R-:W-:Y:S02]  /*5480*/  FSEL R0, R4, 1, P0 ;  /* 0x3f80000004007808 */ /* 0x000fe40000000000 */
[----:B------:R-:W-:Y:S01]  /*5490*/  FSEL R7, -R7, -0.16666662693023681641, !P0 ;  /* 0xbe2aaaa807077808 */ /* 0x000fe20004000100 */
[C---:B------:R-:W-:Y:S01]  /*54a0*/  FFMA R2, R3.reuse, R2, R6 ;  /* 0x0000000203027223 */ /* 0x040fe20000000006 */
[----:B------:R-:W-:Y:S01]  /*54b0*/  FSETP.GE.AND P0, PT, |R22|, 105615, PT ;  /* 0x47ce47801600780b */ /* 0x000fe20003f06200 */
[C---:B------:R-:W-:Y:S02]  /*54c0*/  FFMA R5, R3.reuse, R0, RZ ;  /* 0x0000000003057223 */ /* 0x040fe400000000ff */
[----:B------:R-:W-:-:S04]  /*54d0*/  FFMA R2, R3, R2, R7 ;  /* 0x0000000203027223 */ /* 0x000fc80000000007 */
[----:B------:R-:W-:-:S04]  /*54e0*/  FFMA R5, R5, R2, R0 ;  /* 0x0000000205057223 */ /* 0x000fc80000000000 */
[----:B------:R-:W-:-:S05]  /*54f0*/  @P1 FADD R5, RZ, -R5 ;  /* 0x80000005ff051221 */ /* 0x000fca0000000000 */
[----:B------:R0:W-:Y:S01]  /*5500*/  STG.E desc[UR8][R8.64+0x18], R5 ;  /* 0x0000180508007986 */ /* 0x0001e2000c101908 */
[----:B------:R-:W-:Y:S05]  /*5510*/  @!P0 BRA `(.L_x_115) ;  /* 0x0000000000e08947 */ /* 0x000fea0003800000 */
[----:B------:R-:W-:-:S13]  /*5520*/  FSETP.NEU.AND P0, PT, |R22|, +INF , PT ;  /* 0x7f8000001600780b */ /* 0x000fda0003f0d200 */
[----:B------:R-:W-:Y:S01]  /*5530*/  @!P0 FMUL R11, RZ, R22 ;  /* 0x00000016ff0b8220 */ /* 0x000fe20000400000 */
[----:B------:R-:W-:Y:S01]  /*5540*/  @!P0 IMAD.MOV.U32 R12, RZ, RZ, RZ ;  /* 0x000000ffff0c8224 */ /* 0x000fe200078e00ff */
[----:B------:R-:W-:Y:S06]  /*5550*/  @!P0 BRA `(.L_x_115) ;  /* 0x0000000000d08947 */ /* 0x000fec0003800000 */
[----:B------:R-:W1:Y:S01]  /*5560*/  LDCU.64 UR6, c[0x4][URZ] ;  /* 0x01000000ff0677ac */ /* 0x000e620008000a00 */
[----:B------:R-:W-:Y:S01]  /*5570*/  SHF.L.U32 R2, R22, 0x8, RZ ;  /* 0x0000000816027819 */ /* 0x000fe200000006ff */
[----:B------:R-:W-:Y:S01]  /*5580*/  BSSY.RECONVERGENT B1, `(.L_x_116) ;  /* 0x0000012000017945 */ /* 0x000fe20003800200 */
[----:B0-----:R-:W-:Y:S01]  /*5590*/  CS2R R4, SRZ ;  /* 0x0000000000047805 */ /* 0x001fe2000001ff00 */
[----:B------:R-:W-:Y:S01]  /*55a0*/  IMAD.MOV.U32 R13, RZ, RZ, RZ ;  /* 0x000000ffff0d7224 */ /* 0x000fe200078e00ff */
[----:B------:R-:W-:Y:S02]  /*55b0*/  MOV R0, R1 ;  /* 0x0000000100007202 */ /* 0x000fe40000000f00 */
[----:B------:R-:W-:Y:S01]  /*55c0*/  LOP3.LUT R15, R2, 0x80000000, RZ, 0xfc, !PT ;  /* 0x80000000020f7812 */ /* 0x000fe200078efcff */
[----:B-1----:R-:W-:Y:S01]  /*55d0*/  IMAD.U32 R6, RZ, RZ, UR6 ;  /* 0x00000006ff067e24 */ /* 0x002fe2000f8e00ff */
[----:B------:R-:W-:-:S07]  /*55e0*/  MOV R7, UR7 ;  /* 0x0000000700077c02 */ /* 0x000fce0008000f00 */
.L_x_117:
[----:B------:R0:W2:Y:S01]  /*55f0*/  LDG.E.CONSTANT R2, desc[UR8][R6.64] ;  /* 0x0000000806027981 */ /* 0x0000a2000c1e9900 */
[----:B------:R-:W-:-:S05]  /*5600*/  VIADD R5, R5, 0x1 ;  /* 0x0000000105057836 */ /* 0x000fca0000000000 */
[----:B------:R-:W-:Y:S02]  /*5610*/  ISETP.NE.AND P0, PT, R5, 0x6, PT ;  /* 0x000000060500780c */ /* 0x000fe40003f05270 */
[----:B0-----:R-:W-:-:S05]  /*5620*/  IADD3 R6, P2, PT, R6, 0x4, RZ ;  /* 0x0000000406067810 */ /* 0x001fca0007f5e0ff */
[----:B------:R-:W-:Y:S02]  /*5630*/  IMAD.X R7, RZ, RZ, R7, P2 ;  /* 0x000000ffff077224 */ /* 0x000fe400010e0607 */
[----:B--2---:R-:W-:-:S03]  /*5640*/  IMAD.WIDE.U32 R2, R2, R15, RZ ;  /* 0x0000000f02027225 */ /* 0x004fc600078e00ff */
[----:B------:R-:W-:-:S04]  /*5650*/  IADD3 R11, P1, PT, R2, R4, RZ ;  /* 0x00000004020b7210 */ /* 0x000fc80007f3e0ff */
[----:B------:R-:W-:Y:S01]  /*5660*/  IADD3.X R4, PT, PT, R3, R13, RZ, P1, !PT ;  /* 0x0000000d03047210 */ /* 0x000fe20000ffe4ff */
[----:B------:R0:W-:Y:S02]  /*5670*/  STL [R0], R11 ;  /* 0x0000000b00007387 */ /* 0x0001e40000100800 */
[----:B0-----:R-:W-:Y:S01]  /*5680*/  IADD3 R0, PT, PT, R0, 0x4, RZ ;  /* 0x0000000400007810 */ /* 0x001fe20007ffe0ff */
[----:B------:R-:W-:Y:S06]  /*5690*/  @P0 BRA `(.L_x_117) ;  /* 0xfffffffc00d40947 */ /* 0x000fec000383ffff */
[----:B------:R-:W-:Y:S05]  /*56a0*/  BSYNC.RECONVERGENT B1 ;  /* 0x0000000000017941 */ /* 0x000fea0003800200 */
.L_x_116:
        /* <DEDUP_REMOVED lines=12> */
[----:B------:R-:W-:Y:S01]  /*5770*/  UMOV UR7, 0x3bf921fb ;  /* 0x3bf921fb00077882 */ /* 0x000fe20000000000 */
[----:B------:R-:W-:-:S02]  /*5780*/  ISETP.GE.AND P1, PT, R22, RZ, PT ;  /* 0x000000ff1600720c */ /* 0x000fc40003f26270 */
[-C--:B--2---:R-:W-:Y:S02]  /*5790*/  @P0 SHF.L.W.U32.HI R0, R3, R5.reuse, R0 ;  /* 0x0000000503000219 */ /* 0x084fe40000010e00 */
[----:B---3--:R-:W-:-:S04]  /*57a0*/  @P0 SHF.L.W.U32.HI R3, R2, R5, R3 ;  /* 0x0000000502030219 */ /* 0x008fc80000010e03 */
[C-C-:B------:R-:W-:Y:S02]  /*57b0*/  SHF.L.W.U32.HI R5, R3.reuse, 0x2, R0.reuse ;  /* 0x0000000203057819 */ /* 0x140fe40000010e00 */
[----:B------:R-:W-:Y:S02]  /*57c0*/  SHF.L.U32 R3, R3, 0x2, RZ ;  /* 0x0000000203037819 */ /* 0x000fe400000006ff */
[----:B------:R-:W-:Y:S02]  /*57d0*/  SHF.R.S32.HI R2, RZ, 0x1f, R5 ;  /* 0x0000001fff027819 */ /* 0x000fe40000011405 */
[----:B------:R-:W-:Y:S02]  /*57e0*/  SHF.R.U32.HI R0, RZ, 0x1e, R0 ;  /* 0x0000001eff007819 */ /* 0x000fe40000011600 */
[C---:B------:R-:W-:Y:S02]  /*57f0*/  LOP3.LUT R6, R2.reuse, R3, RZ, 0x3c, !PT ;  /* 0x0000000302067212 */ /* 0x040fe400078e3cff */
[----:B------:R-:W-:-:S02]  /*5800*/  LOP3.LUT R7, R2, R5, RZ, 0x3c, !PT ;  /* 0x0000000502077212 */ /* 0x000fc400078e3cff */
[C---:B------:R-:W-:Y:S02]  /*5810*/  LEA.HI R12, R5.reuse, R0, RZ, 0x1 ;  /* 0x00000000050c7211 */ /* 0x040fe400078f08ff */
[----:B------:R-:W-:Y:S02]  /*5820*/  LOP3.LUT R22, R5, R22, RZ, 0x3c, !PT ;  /* 0x0000001605167212 */ /* 0x000fe400078e3cff */
[----:B------:R-:W0:Y:S01]  /*5830*/  I2F.F64.S64 R6, R6 ;  /* 0x0000000600067312 */ /* 0x000e220000301c00 */
[----:B------:R-:W-:Y:S01]  /*5840*/  IMAD.MOV R0, RZ, RZ, -R12 ;  /* 0x000000ffff007224 */ /* 0x000fe200078e0a0c */
[----:B------:R-:W-:-:S04]  /*5850*/  ISETP.GE.AND P0, PT, R22, RZ, PT ;  /* 0x000000ff1600720c */ /* 0x000fc80003f06270 */
[----:B------:R-:W-:Y:S01]  /*5860*/  @!P1 MOV R12, R0 ;  /* 0x00000000000c9202 */ /* 0x000fe20000000f00 */
[----:B0-----:R-:W-:-:S10]  /*5870*/  DMUL R2, R6, UR6 ;  /* 0x0000000606027c28 */ /* 0x001fd40008000000 */
[----:B------:R-:W0:Y:S02]  /*5880*/  F2F.F32.F64 R2, R2 ;  /* 0x0000000200027310 */ /* 0x000e240000301000 */
[----:B01----:R-:W-:-:S07]  /*5890*/  FSEL R11, -R2, R2, !P0 ;  /* 0x00000002020b7208 */ /* 0x003fce0004000100 */
.L_x_115:
[----:B------:R-:W-:Y:S05]  /*58a0*/  BSYNC.RECONVERGENT B0 ;  /* 0x0000000000007941 */ /* 0x000fea0003800200 */
.L_x_114:
[----:B------:R-:W-:Y:S01]  /*58b0*/  FMUL R3, R11, R11 ;  /* 0x0000000b0b037220 */ /* 0x000fe20000400000 */
[C---:B------:R-:W-:Y:S01]  /*58c0*/  LOP3.LUT R2, R12.reuse, 0x1, RZ, 0xc0, !PT ;  /* 0x000000010c027812 */ /* 0x040fe200078ec0ff */
[----:B------:R-:W-:Y:S01]  /*58d0*/  IMAD.MOV.U32 R4, RZ, RZ, 0x3c0885e4 ;  /* 0x3c0885e4ff047424 */ /* 0x000fe200078e00ff */
[----:B------:R-:W-:Y:S01]  /*58e0*/  IADD3 R12, PT, PT, R12, 0x1, RZ ;  /* 0x000000010c0c7810 */ /* 0x000fe20007ffe0ff */
[----:B------:R-:W-:Y:S01]  /*58f0*/  FFMA R0, R3, R16, -0.0013887860113754868507 ;  /* 0xbab607ed03007423 */ /* 0x000fe20000000010 */
[----:B------:R-:W-:Y:S01]  /*5900*/  ISETP.NE.U32.AND P0, PT, R2, 0x1, PT ;  /* 0x000000010200780c */ /* 0x000fe20003f05070 */
[----:B------:R-:W-:Y:S01]  /*5910*/  IMAD.MOV.U32 R7, RZ, RZ, 0x3e2aaaa8 ;  /* 0x3e2aaaa8ff077424 */ /* 0x000fe200078e00ff */
[----:B------:R-:W-:Y:S02]  /*5920*/  LOP3.LUT P1, RZ, R12, 0x2, RZ, 0xc0, !PT ;  /* 0x000000020cff7812 */ /* 0x000fe4000782c0ff */
[----:B------:R-:W-:Y:S02]  /*5930*/  FSEL R2, R0, -0.00019574658654164522886, P0 ;  /* 0xb94d415300027808 */ /* 0x000fe40000000000 */
[----:B------:R-:W-:-:S02]  /*5940*/  FSEL R4, R4, 0.041666727513074874878, !P0 ;  /* 0x3d2aaabb04047808 */ /* 0x000fc40004000000 */
[----:B------:R-:W-:Y:S02]  /*5950*/  FSEL R0, R11, 1, !P0 ;  /* 0x3f8000000b007808 */ /* 0x000fe40004000000 */
[----:B------:R-:W-:Y:S01]  /*5960*/  FSEL R7, -R7, -0.4999999701976776123, !P0 ;  /* 0xbeffffff07077808 */ /* 0x000fe20004000100 */
[C---:B------:R-:W-:Y:S01]  /*5970*/  FFMA R2, R3.reuse, R2, R4 ;  /* 0x0000000203027223 */ /* 0x040fe20000000004 */
[----:B------:R-:W-:Y:S01]  /*5980*/  ISETP.NE.AND P0, PT, R10, 0xa, PT ;  /* 0x0000000a0a00780c */ /* 0x000fe20003f05270 */
[C---:B0-----:R-:W-:Y:S02]  /*5990*/  FFMA R5, R3.reuse, R0, RZ ;  /* 0x0000000003057223 */ /* 0x041fe400000000ff */
[----:B------:R-:W-:-:S04]  /*59a0*/  FFMA R2, R3, R2, R7 ;  /* 0x0000000203027223 */ /* 0x000fc80000000007 */
[----:B------:R-:W-:-:S04]  /*59b0*/  FFMA R5, R5, R2, R0 ;  /* 0x0000000205057223 */ /* 0x000fc80000000000 */
[----:B------:R-:W-:-:S05]  /*59c0*/  @P1 FADD R5, RZ, -R5 ;  /* 0x80000005ff051221 */ /* 0x000fca0000000000 */
[----:B------:R0:W-:Y:S01]  /*59d0*/  STG.E desc[UR8][R8.64+0x1c], R5 ;  /* 0x00001c0508007986 */ /* 0x0001e2000c101908 */
[----:B------:R-:W-:Y:S05]  /*59e0*/  @P0 EXIT ;  /* 0x000000000000094d */ /* 0x000fea0003800000 */
[----:B------:R-:W-:-:S04]  /*59f0*/  IMAD R33, R33, 0xa, RZ ;  /* 0x0000000a21217824 */ /* 0x000fc800078e02ff */
[----:B------:R-:W-:-:S05]  /*5a00*/  IMAD.WIDE R34, R33, 0x4, R34 ;  /* 0x0000000421227825 */ /* 0x000fca00078e0222 */
[----:B------:R-:W-:Y:S04]  /*5a10*/  STG.E desc[UR8][R34.64+0x20], R31 ;  /* 0x0000201f22007986 */ /* 0x000fe8000c101908 */
[----:B------:R-:W-:Y:S01]  /*5a20*/  STG.E desc[UR8][R34.64+0x24], R30 ;  /* 0x0000241e22007986 */ /* 0x000fe2000c101908 */
[----:B------:R-:W-:Y:S05]  /*5a30*/  EXIT ;  /* 0x000000000000794d */ /* 0x000fea0003800000 */
        .weak           $__internal_0_$__cuda_sm20_sqrt_rn_f32_slowpath
        .type           $__internal_0_$__cuda_sm20_sqrt_rn_f32_slowpath,@function
        .size           $__internal_0_$__cuda_sm20_sqrt_rn_f32_slowpath,($__internal_1_$__cuda_sm3x_div_rn_noftz_f32_slowpath - $__internal_0_$__cuda_sm20_sqrt_rn_f32_slowpath)
$__internal_0_$__cuda_sm20_sqrt_rn_f32_slowpath:
[----:B------:R-:W-:-:S13]  /*5a40*/  LOP3.LUT P0, RZ, R3, 0x7fffffff, RZ, 0xc0, !PT ;  /* 0x7fffffff03ff7812 */ /* 0x000fda000780c0ff */
[----:B------:R-:W-:Y:S01]  /*5a50*/  @!P0 MOV R4, R3 ;  /* 0x0000000300048202 */ /* 0x000fe20000000f00 */
[----:B------:R-:W-:Y:S06]  /*5a60*/  @!P0 BRA `(.L_x_118) ;  /* 0x0000000000408947 */ /* 0x000fec0003800000 */
[----:B------:R-:W-:-:S13]  /*5a70*/  FSETP.GEU.FTZ.AND P0, PT, R3, RZ, PT ;  /* 0x000000ff0300720b */ /* 0x000fda0003f1e000 */
[----:B------:R-:W-:Y:S01]  /*5a80*/  @!P0 IMAD.MOV.U32 R4, RZ, RZ, 0x7fffffff ;  /* 0x7fffffffff048424 */ /* 0x000fe200078e00ff */
[----:B------:R-:W-:Y:S06]  /*5a90*/  @!P0 BRA `(.L_x_118) ;  /* 0x0000000000348947 */ /* 0x000fec0003800000 */
[----:B------:R-:W-:-:S13]  /*5aa0*/  FSETP.GTU.FTZ.AND P0, PT, |R3|, +INF , PT ;  /* 0x7f8000000300780b */ /* 0x000fda0003f1c200 */
[----:B------:R-:W-:Y:S01]  /*5ab0*/  @P0 FADD.FTZ R4, R3, 1 ;  /* 0x3f80000003040421 */ /* 0x000fe20000010000 */
[----:B------:R-:W-:Y:S06]  /*5ac0*/  @P0 BRA `(.L_x_118) ;  /* 0x0000000000280947 */ /* 0x000fec0003800000 */
[----:B------:R-:W-:-:S13]  /*5ad0*/  FSETP.NEU.FTZ.AND P0, PT, |R3|, +INF , PT ;  /* 0x7f8000000300780b */ /* 0x000fda0003f1d200 */
[----:B------:R-:W-:-:S04]  /*5ae0*/  @P0 FFMA R7, R3, 1.84467440737095516160e+19, RZ ;  /* 0x5f80000003070823 */ /* 0x000fc800000000ff */
[----:B------:R-:W0:Y:S02]  /*5af0*/  @P0 MUFU.RSQ R4, R7 ;  /* 0x0000000700040308 */ /* 0x000e240000001400 */
[----:B0-----:R-:W-:Y:S01]  /*5b00*/  @P0 FMUL.FTZ R8, R7, R4 ;  /* 0x0000000407080220 */ /* 0x001fe20000410000 */
[----:B------:R-:W-:Y:S01]  /*5b10*/  @P0 FMUL.FTZ R10, R4, 0.5 ;  /* 0x3f000000040a0820 */ /* 0x000fe20000410000 */
[----:B------:R-:W-:Y:S02]  /*5b20*/  @!P0 MOV R4, R3 ;  /* 0x0000000300048202 */ /* 0x000fe40000000f00 */
[----:B------:R-:W-:-:S04]  /*5b30*/  @P0 FADD.FTZ R9, -R8, -RZ ;  /* 0x800000ff08090221 */ /* 0x000fc80000010100 */
[----:B------:R-:W-:-:S04]  /*5b40*/  @P0 FFMA R9, R8, R9, R7 ;  /* 0x0000000908090223 */ /* 0x000fc80000000007 */
[----:B------:R-:W-:-:S04]  /*5b50*/  @P0 FFMA R9, R9, R10, R8 ;  /* 0x0000000a09090223 */ /* 0x000fc80000000008 */
[----:B------:R-:W-:-:S07]  /*5b60*/  @P0 FMUL.FTZ R4, R9, 2.3283064365386962891e-10 ;  /* 0x2f80000009040820 */ /* 0x000fce0000410000 */
.L_x_118:
[----:B------:R-:W-:Y:S02]  /*5b70*/  HFMA2 R9, -RZ, RZ, 0, 0 ;  /* 0x00000000ff097431 */ /* 0x000fe400000001ff */
[----:B------:R-:W-:-:S04]  /*5b80*/  IMAD.MOV.U32 R8, RZ, RZ, R11 ;  /* 0x000000ffff087224 */ /* 0x000fc800078e000b */
[----:B------:R-:W-:Y:S05]  /*5b90*/  RET.REL.NODEC R8 `(_Z15draw_all_kerneliiiiiiiifffffffPKfS0_PfS1_S1_PiS2_S2_S1_S2_) ;  /* 0xffffffa408187950 */ /* 0x000fea0003c3ffff */
        .weak           $__internal_1_$__cuda_sm3x_div_rn_noftz_f32_slowpath
        .type           $__internal_1_$__cuda_sm3x_div_rn_noftz_f32_slowpath,@function
        .size           $__internal_1_$__cuda_sm3x_div_rn_noftz_f32_slowpath,(.L_x_132 - $__internal_1_$__cuda_sm3x_div_rn_noftz_f32_slowpath)
$__internal_1_$__cuda_sm3x_div_rn_noftz_f32_slowpath:
[----:B------:R-:W-:Y:S01]  /*5ba0*/  SHF.R.U32.HI R61, RZ, 0x17, R3 ;  /* 0x00000017ff3d7819 */ /* 0x000fe20000011603 */
[----:B------:R-:W-:Y:S01]  /*5bb0*/  BSSY.RECONVERGENT B0, `(.L_x_119) ;  /* 0x0000063000007945 */ /* 0x000fe20003800200 */
[----:B------:R-:W-:Y:S02]  /*5bc0*/  SHF.R.U32.HI R63, RZ, 0x17, R4 ;  /* 0x00000017ff3f7819 */ /* 0x000fe40000011604 */
[----:B------:R-:W-:Y:S02]  /*5bd0*/  LOP3.LUT R61, R61, 0xff, RZ, 0xc0, !PT ;  /* 0x000000ff3d3d7812 */ /* 0x000fe400078ec0ff */
[----:B------:R-:W-:-:S03]  /*5be0*/  LOP3.LUT R63, R63, 0xff, RZ, 0xc0, !PT ;  /* 0x000000ff3f3f7812 */ /* 0x000fc600078ec0ff */
[----:B------:R-:W-:Y:S01]  /*5bf0*/  VIADD R64, R61, 0xffffffff ;  /* 0xffffffff3d407836 */ /* 0x000fe20000000000 */
[----:B------:R-:W-:-:S04]  /*5c00*/  IADD3 R65, PT, PT, R63, -0x1, RZ ;  /* 0xffffffff3f417810 */ /* 0x000fc80007ffe0ff */
[----:B------:R-:W-:-:S04]  /*5c10*/  ISETP.GT.U32.AND P4, PT, R64, 0xfd, PT ;  /* 0x000000fd4000780c */ /* 0x000fc80003f84070 */
[----:B------:R-:W-:-:S13]  /*5c20*/  ISETP.GT.U32.OR P4, PT, R65, 0xfd, P4 ;  /* 0x000000fd4100780c */ /* 0x000fda0002784470 */
[----:B------:R-:W-:Y:S01]  /*5c30*/  @!P4 IMAD.MOV.U32 R62, RZ, RZ, RZ ;  /* 0x000000ffff3ec224 */ /* 0x000fe200078e00ff */
[----:B------:R-:W-:Y:S06]  /*5c40*/  @!P4 BRA `(.L_x_120) ;  /* 0x00000000005cc947 */ /* 0x000fec0003800000 */
[----:B------:R-:W-:Y:S02]  /*5c50*/  FSETP.GTU.FTZ.AND P4, PT, |R4|, +INF , PT ;  /* 0x7f8000000400780b */ /* 0x000fe40003f9c200 */
[----:B------:R-:W-:-:S04]  /*5c60*/  FSETP.GTU.FTZ.AND P5, PT, |R3|, +INF , PT ;  /* 0x7f8000000300780b */ /* 0x000fc80003fbc200 */
[----:B------:R-:W-:-:S13]  /*5c70*/  PLOP3.LUT P4, PT, P4, P5, PT, 0xf8, 0x8f ;  /* 0x00000000008f781c */ /* 0x000fda000278bf70 */
[----:B------:R-:W-:Y:S05]  /*5c80*/  @P4 BRA `(.L_x_121) ;  /* 0x0000000400504947 */ /* 0x000fea0003800000 */
[----:B------:R-:W-:-:S13]  /*5c90*/  LOP3.LUT P4, RZ, R3, 0x7fffffff, R4, 0xc8, !PT ;  /* 0x7fffffff03ff7812 */ /* 0x000fda000788c804 */
[----:B------:R-:W-:Y:S05]  /*5ca0*/  @!P4 BRA `(.L_x_122) ;  /* 0x000000040040c947 */ /* 0x000fea0003800000 */
[C---:B------:R-:W-:Y:S02]  /*5cb0*/  FSETP.NEU.FTZ.AND P6, PT, |R4|.reuse, +INF , PT ;  /* 0x7f8000000400780b */ /* 0x040fe40003fdd200 */
[----:B------:R-:W-:Y:S02]  /*5cc0*/  FSETP.NEU.FTZ.AND P5, PT, |R3|, +INF , PT ;  /* 0x7f8000000300780b */ /* 0x000fe40003fbd200 */
[----:B------:R-:W-:-:S11]  /*5cd0*/  FSETP.NEU.FTZ.AND P4, PT, |R4|, +INF , PT ;  /* 0x7f8000000400780b */ /* 0x000fd60003f9d200 */
[----:B------:R-:W-:Y:S05]  /*5ce0*/  @!P5 BRA !P6, `(.L_x_122) ;  /* 0x000000040030d947 */ /* 0x000fea0007000000 */
[----:B------:R-:W-:-:S04]  /*5cf0*/  LOP3.LUT P6, RZ, R4, 0x7fffffff, RZ, 0xc0, !PT ;  /* 0x7fffffff04ff7812 */ /* 0x000fc800078cc0ff */
[----:B------:R-:W-:-:S13]  /*5d00*/  PLOP3.LUT P5, PT, P5, P6, PT, 0x2f, 0xf2 ;  /* 0x0000000000f2781c */ /* 0x000fda0002fac577 */
[----:B------:R-:W-:Y:S05]  /*5d10*/  @P5 BRA `(.L_x_123) ;  /* 0x00000004001c5947 */ /* 0x000fea0003800000 */
[----:B------:R-:W-:-:S04]  /*5d20*/  LOP3.LUT P5, RZ, R3, 0x7fffffff, RZ, 0xc0, !PT ;  /* 0x7fffffff03ff7812 */ /* 0x000fc800078ac0ff */
[----:B------:R-:W-:-:S13]  /*5d30*/  PLOP3.LUT P4, PT, P4, P5, PT, 0x2f, 0xf2 ;  /* 0x0000000000f2781c */ /* 0x000fda000278a577 */
[----:B------:R-:W-:Y:S05]  /*5d40*/  @P4 BRA `(.L_x_124) ;  /* 0x0000000400044947 */ /* 0x000fea0003800000 */
[----:B------:R-:W-:Y:S02]  /*5d50*/  ISETP.GE.AND P4, PT, R65, RZ, PT ;  /* 0x000000ff4100720c */ /* 0x000fe40003f86270 */
[----:B------:R-:W-:-:S11]  /*5d60*/  ISETP.GE.AND P5, PT, R64, RZ, PT ;  /* 0x000000ff4000720c */ /* 0x000fd60003fa6270 */
[----:B------:R-:W-:Y:S01]  /*5d70*/  @P4 MOV R62, RZ ;  /* 0x000000ff003e4202 */ /* 0x000fe20000000f00 */
[----:B------:R-:W-:Y:S02]  /*5d80*/  @!P4 IMAD.MOV.U32 R62, RZ, RZ, -0x40 ;  /* 0xffffffc0ff3ec424 */ /* 0x000fe400078e00ff */
[----:B------:R-:W-:Y:S01]  /*5d90*/  @!P4 FFMA R4, R4, 1.84467440737095516160e+19, RZ ;  /* 0x5f8000000404c823 */ /* 0x000fe200000000ff */
[----:B------:R-:W-:Y:S02]  /*5da0*/  @!P5 FFMA R3, R3, 1.84467440737095516160e+19, RZ ;  /* 0x5f8000000303d823 */ /* 0x000fe400000000ff */
[----:B------:R-:W-:-:S07]  /*5db0*/  @!P5 IADD3 R62, PT, PT, R62, 0x40, RZ ;  /* 0x000000403e3ed810 */ /* 0x000fce0007ffe0ff */
.L_x_120:
[----:B------:R-:W-:Y:S01]  /*5dc0*/  LEA R64, R61, 0xc0800000, 0x17 ;  /* 0xc08000003d407811 */ /* 0x000fe200078eb8ff */
[----:B------:R-:W-:Y:S01]  /*5dd0*/  BSSY.RECONVERGENT B1, `(.L_x_125) ;  /* 0x0000036000017945 */ /* 0x000fe20003800200 */
[----:B------:R-:W-:-:S03]  /*5de0*/  IADD3 R63, PT, PT, R63, -0x7f, RZ ;  /* 0xffffff813f3f7810 */ /* 0x000fc60007ffe0ff */
[----:B------:R-:W-:Y:S01]  /*5df0*/  IMAD.IADD R67, R3, 0x1, -R64 ;  /* 0x0000000103437824 */ /* 0x000fe200078e0a40 */
[----:B------:R-:W-:-:S03]  /*5e00*/  IADD3 R61, PT, PT, R63, 0x7f, -R61 ;  /* 0x0000007f3f3d7810 */ /* 0x000fc60007ffe83d */
[----:B------:R-:W0:Y:S01]  /*5e10*/  MUFU.RCP R3, R67 ;  /* 0x0000004300037308 */ /* 0x000e220000001000 */
[----:B------:R-:W-:-:S04]  /*5e20*/  FADD.FTZ R64, -R67, -RZ ;  /* 0x800000ff43407221 */ /* 0x000fc80000010100 */
[----:B0-----:R-:W-:-:S04]  /*5e30*/  FFMA R66, R3, R64, 1 ;  /* 0x3f80000003427423 */ /* 0x001fc80000000040 */
[----:B------:R-:W-:Y:S01]  /*5e40*/  FFMA R66, R3, R66, R3 ;  /* 0x0000004203427223 */ /* 0x000fe20000000003 */
[----:B------:R-:W-:Y:S02]  /*5e50*/  IMAD R3, R63, -0x800000, R4 ;  /* 0xff8000003f037824 */ /* 0x000fe400078e0204 */
[----:B------:R-:W-:Y:S02]  /*5e60*/  IMAD.IADD R63, R61, 0x1, R62 ;  /* 0x000000013d3f7824 */ /* 0x000fe400078e023e */
[----:B------:R-:W-:-:S04]  /*5e70*/  FFMA R65, R3, R66, RZ ;  /* 0x0000004203417223 */ /* 0x000fc800000000ff */
[----:B------:R-:W-:-:S04]  /*5e80*/  FFMA R4, R64, R65, R3 ;  /* 0x0000004140047223 */ /* 0x000fc80000000003 */
[----:B------:R-:W-:-:S04]  /*5e90*/  FFMA R65, R66, R4, R65 ;  /* 0x0000000442417223 */ /* 0x000fc80000000041 */
[----:B------:R-:W-:-:S04]  /*5ea0*/  FFMA R3, R64, R65, R3 ;  /* 0x0000004140037223 */ /* 0x000fc80000000003 */
[----:B------:R-:W-:-:S05]  /*5eb0*/  FFMA R4, R66, R3, R65 ;  /* 0x0000000342047223 */ /* 0x000fca0000000041 */
[----:B------:R-:W-:-:S04]  /*5ec0*/  SHF.R.U32.HI R61, RZ, 0x17, R4 ;  /* 0x00000017ff3d7819 */ /* 0x000fc80000011604 */
[----:B------:R-:W-:-:S04]  /*5ed0*/  LOP3.LUT R62, R61, 0xff, RZ, 0xc0, !PT ;  /* 0x000000ff3d3e7812 */ /* 0x000fc800078ec0ff */
[----:B------:R-:W-:-:S05]  /*5ee0*/  IADD3 R61, PT, PT, R62, R63, RZ ;  /* 0x0000003f3e3d7210 */ /* 0x000fca0007ffe0ff */
[----:B------:R-:W-:-:S05]  /*5ef0*/  VIADD R62, R61, 0xffffffff ;  /* 0xffffffff3d3e7836 */ /* 0x000fca0000000000 */
[----:B------:R-:W-:-:S13]  /*5f00*/  ISETP.GE.U32.AND P4, PT, R62, 0xfe, PT ;  /* 0x000000fe3e00780c */ /* 0x000fda0003f86070 */
[----:B------:R-:W-:Y:S05]  /*5f10*/  @!P4 BRA `(.L_x_126) ;  /* 0x000000000080c947 */ /* 0x000fea0003800000 */
[----:B------:R-:W-:-:S13]  /*5f20*/  ISETP.GT.AND P4, PT, R61, 0xfe, PT ;  /* 0x000000fe3d00780c */ /* 0x000fda0003f84270 */
[----:B------:R-:W-:Y:S05]  /*5f30*/  @P4 BRA `(.L_x_127) ;  /* 0x00000000006c4947 */ /* 0x000fea0003800000 */
[----:B------:R-:W-:-:S13]  /*5f40*/  ISETP.GE.AND P4, PT, R61, 0x1, PT ;  /* 0x000000013d00780c */ /* 0x000fda0003f86270 */
[----:B------:R-:W-:Y:S05]  /*5f50*/  @P4 BRA `(.L_x_128) ;  /* 0x0000000000744947 */ /* 0x000fea0003800000 */
[----:B------:R-:W-:Y:S02]  /*5f60*/  ISETP.GE.AND P4, PT, R61, -0x18, PT ;  /* 0xffffffe83d00780c */ /* 0x000fe40003f86270 */
[----:B------:R-:W-:-:S11]  /*5f70*/  LOP3.LUT R4, R4, 0x80000000, RZ, 0xc0, !PT ;  /* 0x8000000004047812 */ /* 0x000fd600078ec0ff */
[----:B------:R-:W-:Y:S05]  /*5f80*/  @!P4 BRA `(.L_x_128) ;  /* 0x000000000068c947 */ /* 0x000fea0003800000 */
[CCC-:B------:R-:W-:Y:S01]  /*5f90*/  FFMA.RP R62, R66.reuse, R3.reuse, R65.reuse ;  /* 0x00000003423e7223 */ /* 0x1c0fe20000008041 */
[CCC-:B------:R-:W-:Y:S01]  /*5fa0*/  FFMA.RM R63, R66.reuse, R3.reuse, R65.reuse ;  /* 0x00000003423f7223 */ /* 0x1c0fe20000004041 */
[----:B------:R-:W-:Y:S01]  /*5fb0*/  FFMA.RZ R3, R66, R3, R65 ;  /* 0x0000000342037223 */ /* 0x000fe2000000c041 */
[C---:B------:R-:W-:Y:S02]  /*5fc0*/  ISETP.NE.AND P6, PT, R61.reuse, RZ, PT ;  /* 0x000000ff3d00720c */ /* 0x040fe40003fc5270 */
[----:B------:R-:W-:Y:S02]  /*5fd0*/  ISETP.NE.AND P5, PT, R61, RZ, PT ;  /* 0x000000ff3d00720c */ /* 0x000fe40003fa5270 */
[----:B------:R-:W-:Y:S02]  /*5fe0*/  LOP3.LUT R3, R3, 0x7fffff, RZ, 0xc0, !PT ;  /* 0x007fffff03037812 */ /* 0x000fe400078ec0ff */
[----:B------:R-:W-:Y:S02]  /*5ff0*/  FSETP.NEU.FTZ.AND P4, PT, R62, R63, PT ;  /* 0x0000003f3e00720b */ /* 0x000fe40003f9d000 */
[----:B------:R-:W-:-:S02]  /*6000*/  LOP3.LUT R3, R3, 0x800000, RZ, 0xfc, !PT ;  /* 0x0080000003037812 */ /* 0x000fc400078efcff */
[----:B------:R-:W-:Y:S01]  /*6010*/  IADD3 R62, PT, PT, R61, 0x20, RZ ;  /* 0x000000203d3e7810 */ /* 0x000fe20007ffe0ff */
[----:B------:R-:W-:-:S03]  /*6020*/  IMAD.MOV R61, RZ, RZ, -R61 ;  /* 0x000000ffff3d7224 */ /* 0x000fc600078e0a3d */
[----:B------:R-:W-:-:S04]  /*6030*/  SHF.L.U32 R62, R3, R62, RZ ;  /* 0x0000003e033e7219 */ /* 0x000fc800000006ff */
[----:B------:R-:W-:Y:S02]  /*6040*/  ISETP.NE.AND P5, PT, R62, RZ, P5 ;  /* 0x000000ff3e00720c */ /* 0x000fe40002fa5270 */
[----:B------:R-:W-:Y:S02]  /*6050*/  SEL R62, R61, RZ, P6 ;  /* 0x000000ff3d3e7207 */ /* 0x000fe40003000000 */
[----:B------:R-:W-:Y:S02]  /*6060*/  PLOP3.LUT P4, PT, P4, P5, PT, 0xf8, 0x8f ;  /* 0x00000000008f781c */ /* 0x000fe4000278bf70 */
[----:B------:R-:W-:Y:S02]  /*6070*/  SHF.R.U32.HI R62, RZ, R62, R3 ;  /* 0x0000003eff3e7219 */ /* 0x000fe40000011603 */
[----:B------:R-:W-:Y:S02]  /*6080*/  SEL R64, RZ, 0x1, !P4 ;  /* 0x00000001ff407807 */ /* 0x000fe40006000000 */
[----:B------:R-:W-:-:S04]  /*6090*/  SHF.R.U32.HI R3, RZ, 0x1, R62 ;  /* 0x00000001ff037819 */ /* 0x000fc8000001163e */
[----:B------:R-:W-:-:S04]  /*60a0*/  LOP3.LUT R61, R64, 0x1, R3, 0xf8, !PT ;  /* 0x00000001403d7812 */ /* 0x000fc800078ef803 */
[----:B------:R-:W-:-:S04]  /*60b0*/  LOP3.LUT R62, R61, R62, RZ, 0xc0, !PT ;  /* 0x0000003e3d3e7212 */ /* 0x000fc800078ec0ff */
[----:B------:R-:W-:-:S04]  /*60c0*/  IADD3 R3, PT, PT, R3, R62, RZ ;  /* 0x0000003e03037210 */ /* 0x000fc80007ffe0ff */
[----:B------:R-:W-:Y:S01]  /*60d0*/  LOP3.LUT R4, R3, R4, RZ, 0xfc, !PT ;  /* 0x0000000403047212 */ /* 0x000fe200078efcff */
[----:B------:R-:W-:Y:S06]  /*60e0*/  BRA `(.L_x_128) ;  /* 0x0000000000107947 */ /* 0x000fec0003800000 */
.L_x_127:
[----:B------:R-:W-:-:S04]  /*60f0*/  LOP3.LUT R4, R4, 0x80000000, RZ, 0xc0, !PT ;  /* 0x8000000004047812 */ /* 0x000fc800078ec0ff */
[----:B------:R-:W-:Y:S01]  /*6100*/  LOP3.LUT R4, R4, 0x7f800000, RZ, 0xfc, !PT ;  /* 0x7f80000004047812 */ /* 0x000fe200078efcff */
[----:B------:R-:W-:Y:S06]  /*6110*/  BRA `(.L_x_128) ;  /* 0x0000000000047947 */ /* 0x000fec0003800000 */
.L_x_126:
[----:B------:R-:W-:-:S07]  /*6120*/  IMAD R4, R63, 0x800000, R4 ;  /* 0x008000003f047824 */ /* 0x000fce00078e0204 */
.L_x_128:
[----:B------:R-:W-:Y:S05]  /*6130*/  BSYNC.RECONVERGENT B1 ;  /* 0x0000000000017941 */ /* 0x000fea0003800200 */
.L_x_125:
[----:B------:R-:W-:Y:S01]  /*6140*/  MOV R3, R4 ;  /* 0x0000000400037202 */ /* 0x000fe20000000f00 */
[----:B------:R-:W-:Y:S06]  /*6150*/  BRA `(.L_x_129) ;  /* 0x0000000000207947 */ /* 0x000fec0003800000 */
.L_x_124:
[----:B------:R-:W-:-:S04]  /*6160*/  LOP3.LUT R3, R3, 0x80000000, R4, 0x48, !PT ;  /* 0x8000000003037812 */ /* 0x000fc800078e4804 */
[----:B------:R-:W-:Y:S01]  /*6170*/  LOP3.LUT R3, R3, 0x7f800000, RZ, 0xfc, !PT ;  /* 0x7f80000003037812 */ /* 0x000fe200078efcff */
[----:B------:R-:W-:Y:S06]  /*6180*/  BRA `(.L_x_129) ;  /* 0x0000000000147947 */ /* 0x000fec0003800000 */
.L_x_123:
[----:B------:R-:W-:Y:S01]  /*6190*/  LOP3.LUT R3, R3, 0x80000000, R4, 0x48, !PT ;  /* 0x8000000003037812 */ /* 0x000fe200078e4804 */
[----:B------:R-:W-:Y:S06]  /*61a0*/  BRA `(.L_x_129) ;  /* 0x00000000000c7947 */ /* 0x000fec0003800000 */
.L_x_122:
[----:B------:R-:W0:Y:S01]  /*61b0*/  MUFU.RSQ R3, -QNAN ;  /* 0xffc0000000037908 */ /* 0x000e220000001400 */
[----:B------:R-:W-:Y:S05]  /*61c0*/  BRA `(.L_x_129) ;  /* 0x0000000000047947 */ /* 0x000fea0003800000 */
.L_x_121:
[----:B------:R-:W-:-:S07]  /*61d0*/  FADD.FTZ R3, R4, R3 ;  /* 0x0000000304037221 */ /* 0x000fce0000010000 */
.L_x_129:
[----:B------:R-:W-:Y:S05]  /*61e0*/  BSYNC.RECONVERGENT B0 ;  /* 0x0000000000007941 */ /* 0x000fea0003800200 */
.L_x_119:
[----:B------:R-:W-:Y:S02]  /*61f0*/  HFMA2 R63, -RZ, RZ, 0, 0 ;  /* 0x00000000ff3f7431 */ /* 0x000fe400000001ff */
[----:B------:R-:W-:-:S04]  /*6200*/  IMAD.MOV.U32 R62, RZ, RZ, R38 ;  /* 0x000000ffff3e7224 */ /* 0x000fc800078e0026 */
[----:B0-----:R-:W-:Y:S05]  /*6210*/  RET.REL.NODEC R62 `(_Z15draw_all_kerneliiiiiiiifffffffPKfS0_PfS1_S1_PiS2_S2_S1_S2_) ;  /* 0xffffff9c3e787950 */ /* 0x001fea0003c3ffff */
.L_x_130:
[----:B------:R-:W-:-:S00]  /*6220*/  BRA `(.L_x_130) ;  /* 0xfffffffc00fc7947 */ /* 0x000fc0000383ffff */
[----:B------:R-:W-:-:S00]  /*6230*/  NOP ;  /* 0x0000000000007918 */ /* 0x000fc00000000000 */
        /* <DEDUP_REMOVED lines=12> */
.L_x_132:


//--------------------- .nv.global.init           --------------------------
	.section	.nv.global.init,"aw",@progbits
	.align	4
.nv.global.init:
	.type		__cudart_i2opi_f,@object
	.size		__cudart_i2opi_f,(.L_0 - __cudart_i2opi_f)
__cudart_i2opi_f:
        /*0000*/ 	.byte	0x41, 0x90, 0x43, 0x3c, 0x99, 0x95, 0x62, 0xdb, 0xc0, 0xdd, 0x34, 0xf5, 0xd1, 0x57, 0x27, 0xfc
        /*0010*/ 	.byte	0x29, 0x15, 0x44, 0x4e, 0x6e, 0x83, 0xf9, 0xa2
.L_0:


//--------------------- .nv.shared.reserved.0     --------------------------
	.section	.nv.shared.reserved.0,"aw",@nobits
	.weak		__nv_reservedSMEM_offset_0_alias
	.size		__nv_reservedSMEM_offset_0_alias, 0, 64
	.other		__nv_reservedSMEM_offset_0_alias,@"STO_CUDA_RESERVED_SHARED STV_DEFAULT"
__nv_reservedSMEM_offset_0_alias:
	.zero		0
	.zero		64


//--------------------- .nv.constant0._Z15draw_all_kerneliiiiiiiifffffffPKfS0_PfS1_S1_PiS2_S2_S1_S2_ --------------------------
	.section	.nv.constant0._Z15draw_all_kerneliiiiiiiifffffffPKfS0_PfS1_S1_PiS2_S2_S1_S2_,"a",@progbits
	.sectionflags	@""
	.align	4
.nv.constant0._Z15draw_all_kerneliiiiiiiifffffffPKfS0_PfS1_S1_PiS2_S2_S1_S2_:
	.zero		1040


//--------------------- SYMBOLS --------------------------

	.type		.nv.reservedSmem.offset0,@object
	.size		.nv.reservedSmem.offset0,0x4
